	.headerflags	@"EF_CUDA_TEXMODE_UNIFIED EF_CUDA_64BIT_ADDRESS EF_CUDA_ACCELERATORS EF_CUDA_SM90 EF_CUDA_VIRTUAL_SM(EF_CUDA_SM90)"
	.elftype	@"ET_EXEC"


//--------------------- .nv.info                  --------------------------
	.section	.nv.info,"",@"SHT_CUDA_INFO"
	.align	4


	//----- nvinfo : EIATTR_REGCOUNT
	.align		4
        /*0000*/ 	.byte	0x04, 0x2f
        /*0002*/ 	.short	(.L_1 - .L_0)
	.align		4
.L_0:
        /*0004*/ 	.word	index@(chunk_gated_delta_rule_fwd_kernel_h_blockdim64)
        /*0008*/ 	.word	0x000000ff


	//----- nvinfo : EIATTR_FRAME_SIZE
	.align		4
.L_1:
        /*000c*/ 	.byte	0x04, 0x11
        /*000e*/ 	.short	(.L_3 - .L_2)
	.align		4
.L_2:
        /*0010*/ 	.word	index@(chunk_gated_delta_rule_fwd_kernel_h_blockdim64)
        /*0014*/ 	.word	0x00000020


	//----- nvinfo : EIATTR_MIN_STACK_SIZE
	.align		4
.L_3:
        /*0018*/ 	.byte	0x04, 0x12
        /*001a*/ 	.short	(.L_5 - .L_4)
	.align		4
.L_4:
        /*001c*/ 	.word	index@(chunk_gated_delta_rule_fwd_kernel_h_blockdim64)
        /*0020*/ 	.word	0x00000020
.L_5:


//--------------------- .nv.info.chunk_gated_delta_rule_fwd_kernel_h_blockdim64 --------------------------
	.section	.nv.info.chunk_gated_delta_rule_fwd_kernel_h_blockdim64,"",@"SHT_CUDA_INFO"
	.sectionflags	@""
	.align	4


	//----- nvinfo : EIATTR_CUDA_API_VERSION
	.align		4
        /*0000*/ 	.byte	0x04, 0x37
        /*0002*/ 	.short	(.L_7 - .L_6)
.L_6:
        /*0004*/ 	.word	0x00000080


	//----- nvinfo : EIATTR_KPARAM_INFO
	.align		4
.L_7:
        /*0008*/ 	.byte	0x04, 0x17
        /*000a*/ 	.short	(.L_9 - .L_8)
.L_8:
        /*000c*/ 	.word	0x00000000
        /*0010*/ 	.short	0x0008
        /*0012*/ 	.short	0x0040
        /*0014*/ 	.byte	0x00, 0xf4, 0x21, 0x00


	//----- nvinfo : EIATTR_KPARAM_INFO
	.align		4
.L_9:
        /*0018*/ 	.byte	0x04, 0x17
        /*001a*/ 	.short	(.L_11 - .L_10)
.L_10:
        /*001c*/ 	.word	0x00000000
        /*0020*/ 	.short	0x0007
        /*0022*/ 	.short	0x0038
        /*0024*/ 	.byte	0x00, 0xf0, 0x11, 0x00


	//----- nvinfo : EIATTR_KPARAM_INFO
	.align		4
.L_11:
        /*0028*/ 	.byte	0x04, 0x17
        /*002a*/ 	.short	(.L_13 - .L_12)
.L_12:
        /*002c*/ 	.word	0x00000000
        /*0030*/ 	.short	0x0006
        /*0032*/ 	.short	0x0030
        /*0034*/ 	.byte	0x00, 0xf4, 0x21, 0x00


	//----- nvinfo : EIATTR_KPARAM_INFO
	.align		4
.L_13:
        /*0038*/ 	.byte	0x04, 0x17
        /*003a*/ 	.short	(.L_15 - .L_14)
.L_14:
        /*003c*/ 	.word	0x00000000
        /*0040*/ 	.short	0x0005
        /*0042*/ 	.short	0x0028
        /*0044*/ 	.byte	0x00, 0xf4, 0x21, 0x00


	//----- nvinfo : EIATTR_KPARAM_INFO
	.align		4
.L_15:
        /*0048*/ 	.byte	0x04, 0x17
        /*004a*/ 	.short	(.L_17 - .L_16)
.L_16:
        /*004c*/ 	.word	0x00000000
        /*0050*/ 	.short	0x0004
        /*0052*/ 	.short	0x0020
        /*0054*/ 	.byte	0x00, 0xf4, 0x21, 0x00


	//----- nvinfo : EIATTR_KPARAM_INFO
	.align		4
.L_17:
        /*0058*/ 	.byte	0x04, 0x17
        /*005a*/ 	.short	(.L_19 - .L_18)
.L_18:
        /*005c*/ 	.word	0x00000000
        /*0060*/ 	.short	0x0003
        /*0062*/ 	.short	0x0018
        /*0064*/ 	.byte	0x00, 0xf4, 0x21, 0x00


	//----- nvinfo : EIATTR_KPARAM_INFO
	.align		4
.L_19:
        /*0068*/ 	.byte	0x04, 0x17
        /*006a*/ 	.short	(.L_21 - .L_20)
.L_20:
        /*006c*/ 	.word	0x00000000
        /*0070*/ 	.short	0x0002
        /*0072*/ 	.short	0x0010
        /*0074*/ 	.byte	0x00, 0xf4, 0x21, 0x00


	//----- nvinfo : EIATTR_KPARAM_INFO
	.align		4
.L_21:
        /*0078*/ 	.byte	0x04, 0x17
        /*007a*/ 	.short	(.L_23 - .L_22)
.L_22:
        /*007c*/ 	.word	0x00000000
        /*0080*/ 	.short	0x0001
        /*0082*/ 	.short	0x0008
        /*0084*/ 	.byte	0x00, 0xf4, 0x21, 0x00


	//----- nvinfo : EIATTR_KPARAM_INFO
	.align		4
.L_23:
        /*0088*/ 	.byte	0x04, 0x17
        /*008a*/ 	.short	(.L_25 - .L_24)
.L_24:
        /*008c*/ 	.word	0x00000000
        /*0090*/ 	.short	0x0000
        /*0092*/ 	.short	0x0000
        /*0094*/ 	.byte	0x00, 0xf4, 0x21, 0x00


	//----- nvinfo : EIATTR_SPARSE_MMA_MASK
	.align		4
.L_25:
        /*0098*/ 	.byte	0x03, 0x50
        /*009a*/ 	.short	0x0000


	//----- nvinfo : EIATTR_MAXREG_COUNT
	.align		4
        /*009c*/ 	.byte	0x03, 0x1b
        /*009e*/ 	.short	0x00ff


	//----- nvinfo : EIATTR_ANNOTATIONS
	.align		4
        /*00a0*/ 	.byte	0x04, 0x55
        /*00a2*/ 	.short	(.L_27 - .L_26)


	//   ....[0]....
.L_26:
        /*00a4*/ 	.word	0x00000001
        /* <DEDUP_REMOVED lines=8> */
        /*0128*/ 	.byte	0x70, 0x6d, 0x00, 0x00


	//----- nvinfo : EIATTR_EXIT_INSTR_OFFSETS
	.align		4
.L_27:
        /*012c*/ 	.byte	0x04, 0x1c
        /*012e*/ 	.short	(.L_29 - .L_28)


	//   ....[0]....
.L_28:
        /*0130*/ 	.word	0x00007a40


	//   ....[1]....
        /*0134*/ 	.word	0x00007ac0


	//----- nvinfo : EIATTR_REQNTID
	.align		4
.L_29:
        /*0138*/ 	.byte	0x04, 0x10
        /*013a*/ 	.short	(.L_31 - .L_30)
.L_30:
        /*013c*/ 	.word	0x00000040
        /*0140*/ 	.word	0x00000001
        /*0144*/ 	.word	0x00000001


	//----- nvinfo : EIATTR_CBANK_PARAM_SIZE
	.align		4
.L_31:
        /*0148*/ 	.byte	0x03, 0x19
        /*014a*/ 	.short	0x0048


	//----- nvinfo : EIATTR_PARAM_CBANK
	.align		4
        /*014c*/ 	.byte	0x04, 0x0a
        /*014e*/ 	.short	(.L_33 - .L_32)
	.align		4
.L_32:
        /*0150*/ 	.word	index@(.nv.constant0.chunk_gated_delta_rule_fwd_kernel_h_blockdim64)
        /*0154*/ 	.short	0x0210
        /*0156*/ 	.short	0x0048


	//----- nvinfo : EIATTR_SW_WAR
	.align		4
.L_33:
        /*0158*/ 	.byte	0x04, 0x36
        /*015a*/ 	.short	(.L_35 - .L_34)
.L_34:
        /*015c*/ 	.word	0x00000008
.L_35:


//--------------------- .nv.callgraph             --------------------------
	.section	.nv.callgraph,"",@"SHT_CUDA_CALLGRAPH"
	.align	4
	.sectionentsize	8
	.align		4
        /*0000*/ 	.word	0x00000000
	.align		4
        /*0004*/ 	.word	0xffffffff
	.align		4
        /*0008*/ 	.word	0x00000000
	.align		4
        /*000c*/ 	.word	0xfffffffe
	.align		4
        /*0010*/ 	.word	0x00000000
	.align		4
        /*0014*/ 	.word	0xfffffffd
	.align		4
        /*0018*/ 	.word	0x00000000
	.align		4
        /*001c*/ 	.word	0xfffffffc


//--------------------- .text.chunk_gated_delta_rule_fwd_kernel_h_blockdim64 --------------------------
	.section	.text.chunk_gated_delta_rule_fwd_kernel_h_blockdim64,"ax",@progbits
	.sectionflags	@"SHF_BARRIERS=1"
	.align	128
        .global         chunk_gated_delta_rule_fwd_kernel_h_blockdim64
        .type           chunk_gated_delta_rule_fwd_kernel_h_blockdim64,@function
        .size           chunk_gated_delta_rule_fwd_kernel_h_blockdim64,(.L_x_4 - chunk_gated_delta_rule_fwd_kernel_h_blockdim64)
        .other          chunk_gated_delta_rule_fwd_kernel_h_blockdim64,@"STO_CUDA_ENTRY STV_DEFAULT"
chunk_gated_delta_rule_fwd_kernel_h_blockdim64:
.text.chunk_gated_delta_rule_fwd_kernel_h_blockdim64:
[----:B------:R-:W1:Y:S01]  /*0000*/  LDC R1, c[0x0][0x28] ;  /* 0x00000a00ff017b82 */ /* 0x000e620000000800 */
[----:B------:R-:W2:Y:S07]  /*0010*/  S2R R100, SR_TID.X ;  /* 0x0000000000647919 */ /* 0x000eae0000002100 */
[----:B------:R-:W3:Y:S01]  /*0020*/  S2UR UR6, SR_CTAID.X ;  /* 0x00000000000679c3 */ /* 0x000ee20000002500 */
[----:B------:R-:W-:Y:S01]  /*0030*/  UMOV UR5, 0x400 ;  /* 0x0000040000057882 */ /* 0x000fe20000000000 */
[----:B------:R-:W-:Y:S01]  /*0040*/  ULDC.64 UR16, c[0x0][0x208] ;  /* 0x0000820000107ab9 */ /* 0x000fe20000000a00 */
[----:B------:R-:W4:Y:S01]  /*0050*/  S2R R14, SR_CTAID.Y ;  /* 0x00000000000e7919 */ /* 0x000f220000002600 */
[----:B------:R-:W-:Y:S01]  /*0060*/  LOP3.LUT R2, R2, 0xffffefff, RZ, 0xc0, !PT ;  /* 0xffffefff02027812 */ /* 0x000fe200078ec0ff */
[----:B-1----:R-:W-:-:S03]  /*0070*/  VIADD R1, R1, 0xffffffe0 ;  /* 0xffffffe001017836 */ /* 0x002fc60000000000 */
[----:B------:R-:W1:Y:S08]  /*0080*/  LDC R17, c[0x0][0x248] ;  /* 0x00009200ff117b82 */ /* 0x000e700000000800 */
[----:B------:R-:W5:Y:S01]  /*0090*/  LDC.64 R22, c[0x0][0x220] ;  /* 0x00008800ff167b82 */ /* 0x000f620000000a00 */
[----:B---3--:R-:W-:-:S07]  /*00a0*/  USHF.L.U32 UR6, UR6, 0x5, URZ ;  /* 0x0000000506067899 */ /* 0x008fce000800063f */
[----:B------:R-:W3:Y:S01]  /*00b0*/  LDC.64 R24, c[0x0][0x218] ;  /* 0x00008600ff187b82 */ /* 0x000ee20000000a00 */
[----:B------:R-:W-:Y:S02]  /*00c0*/  USHF.R.S32.HI UR15, URZ, 0x1f, UR6 ;  /* 0x0000001f3f0f7899 */ /* 0x000fe40008011406 */
[----:B------:R-:W-:Y:S01]  /*00d0*/  IMAD.U32 R20, RZ, RZ, UR6 ;  /* 0x00000006ff147e24 */ /* 0x000fe2000f8e00ff */
[----:B--2---:R-:W-:Y:S01]  /*00e0*/  SHF.R.U32.HI R0, RZ, 0x3, R100 ;  /* 0x00000003ff007819 */ /* 0x004fe20000011664 */
[C---:B------:R-:W-:Y:S01]  /*00f0*/  IMAD.SHL.U32 R102, R100.reuse, 0x8, RZ ;  /* 0x0000000864667824 */ /* 0x040fe200078e00ff */
[----:B------:R-:W-:Y:S01]  /*0100*/  LOP3.LUT R58, R100, 0x4, RZ, 0xc0, !PT ;  /* 0x00000004643a7812 */ /* 0x000fe200078ec0ff */
[----:B-1----:R-:W-:Y:S01]  /*0110*/  VIADD R15, R17, 0x3f ;  /* 0x0000003f110f7836 */ /* 0x002fe20000000000 */
[----:B------:R-:W-:Y:S01]  /*0120*/  SGXT.U32 R81, R0, 0x3 ;  /* 0x000000030051781a */ /* 0x000fe20000000000 */
[----:B------:R-:W-:Y:S01]  /*0130*/  IMAD.U32 R0, RZ, RZ, UR15 ;  /* 0x0000000fff007e24 */ /* 0x000fe2000f8e00ff */
[--C-:B------:R-:W-:Y:S01]  /*0140*/  LOP3.LUT R20, R20, 0x18, R102.reuse, 0xf8, !PT ;  /* 0x0000001814147812 */ /* 0x100fe200078ef866 */
[----:B------:R-:W-:Y:S01]  /*0150*/  IMAD.SHL.U32 R5, R58, 0x8, RZ ;  /* 0x000000083a057824 */ /* 0x000fe200078e00ff */
[C---:B------:R-:W-:Y:S01]  /*0160*/  LOP3.LUT R4, R81.reuse, 0x8, RZ, 0xfc, !PT ;  /* 0x0000000851047812 */ /* 0x040fe200078efcff */
[----:B------:R-:W-:Y:S01]  /*0170*/  IMAD.WIDE.U32 R6, R81, 0x1000, RZ ;  /* 0x0000100051067825 */ /* 0x000fe200078e00ff */
[----:B------:R-:W-:Y:S01]  /*0180*/  ISETP.GE.U32.AND P0, PT, R20, 0x80, PT ;  /* 0x000000801400780c */ /* 0x000fe20003f06070 */
[----:B------:R-:W1:Y:S01]  /*0190*/  LDC.64 R26, c[0x0][0x210] ;  /* 0x00008400ff1a7b82 */ /* 0x000e620000000a00 */
[----:B------:R-:W-:Y:S01]  /*01a0*/  LOP3.LUT R189, R5, 0x18, R102, 0xf8, !PT ;  /* 0x0000001805bd7812 */ /* 0x000fe200078ef866 */
[----:B------:R-:W-:Y:S01]  /*01b0*/  IMAD.WIDE.U32 R8, R4, 0x1000, RZ ;  /* 0x0000100004087825 */ /* 0x000fe200078e00ff */
[----:B------:R-:W-:-:S02]  /*01c0*/  ISETP.GE.AND.EX P0, PT, R0, RZ, PT, P0 ;  /* 0x000000ff0000720c */ /* 0x000fc40003f06300 */
[----:B------:R-:W-:Y:S01]  /*01d0*/  LOP3.LUT R50, R81, 0x20, RZ, 0xfc, !PT ;  /* 0x0000002051327812 */ /* 0x000fe200078efcff */
[----:B------:R-:W-:Y:S01]  /*01e0*/  IMAD.U32 R0, RZ, RZ, UR6 ;  /* 0x00000006ff007e24 */ /* 0x000fe2000f8e00ff */
[-C--:B------:R-:W-:Y:S01]  /*01f0*/  LOP3.LUT R75, R8, R189.reuse, RZ, 0xfc, !PT ;  /* 0x000000bd084b7212 */ /* 0x080fe200078efcff */
[----:B------:R-:W2:Y:S01]  /*0200*/  S2UR UR7, SR_CgaCtaId ;  /* 0x00000000000779c3 */ /* 0x000ea20000008800 */
[----:B------:R-:W-:Y:S01]  /*0210*/  LOP3.LUT R3, R100, 0x20, RZ, 0xc0, !PT ;  /* 0x0000002064037812 */ /* 0x000fe200078ec0ff */
[----:B------:R-:W-:Y:S01]  /*0220*/  IMAD.U32 R21, RZ, RZ, UR15 ;  /* 0x0000000fff157e24 */ /* 0x000fe2000f8e00ff */
[----:B------:R-:W-:Y:S01]  /*0230*/  SHF.L.U64.HI R77, R75, 0x1, R9 ;  /* 0x000000014b4d7819 */ /* 0x000fe20000010209 */
[----:B------:R-:W-:Y:S01]  /*0240*/  IMAD.WIDE.U32 R8, R50, 0x1000, RZ ;  /* 0x0000100032087825 */ /* 0x000fe200078e00ff */
[----:B------:R-:W-:Y:S02]  /*0250*/  ISETP.GT.AND P0, PT, R0, -0x1, !P0 ;  /* 0xffffffff0000780c */ /* 0x000fe40004704270 */
[----:B------:R-:W-:Y:S01]  /*0260*/  ISETP.GT.AND P4, PT, R15, 0x3f, PT ;  /* 0x0000003f0f00780c */ /* 0x000fe20003f84270 */
[----:B------:R-:W-:Y:S01]  /*0270*/  IMAD.SHL.U32 R75, R75, 0x2, RZ ;  /* 0x000000024b4b7824 */ /* 0x000fe200078e00ff */
[C---:B----4-:R-:W-:Y:S01]  /*0280*/  LOP3.LUT R0, R14.reuse, 0xffe0, RZ, 0xc0, !PT ;  /* 0x0000ffe00e007812 */ /* 0x050fe200078ec0ff */
[----:B------:R-:W-:Y:S01]  /*0290*/  IMAD.SHL.U32 R103, R14, 0x4000, RZ ;  /* 0x000040000e677824 */ /* 0x000fe200078e00ff */
[----:B------:R-:W-:-:S02]  /*02a0*/  LOP3.LUT R63, R8, R189, RZ, 0xfc, !PT ;  /* 0x000000bd083f7212 */ /* 0x000fc400078efcff */
[----:B------:R-:W-:Y:S01]  /*02b0*/  R2UR UR4, R3 ;  /* 0x00000000030472ca */ /* 0x000fe200000e0000 */
[-C--:B------:R-:W-:Y:S01]  /*02c0*/  IMAD R3, R0, R17.reuse, RZ ;  /* 0x0000001100037224 */ /* 0x080fe200078e02ff */
[C---:B------:R-:W-:Y:S02]  /*02d0*/  ISETP.GE.AND P1, PT, R81.reuse, R17, PT ;  /* 0x000000115100720c */ /* 0x040fe40003f26270 */
[----:B------:R-:W-:Y:S02]  /*02e0*/  SEL R8, RZ, 0x10, !P4 ;  /* 0x00000010ff087807 */ /* 0x000fe40006000000 */
[C---:B------:R-:W-:Y:S02]  /*02f0*/  LOP3.LUT R48, R81.reuse, 0x18, RZ, 0xfc, !PT ;  /* 0x0000001851307812 */ /* 0x040fe400078efcff */
[C---:B------:R-:W-:Y:S02]  /*0300*/  LOP3.LUT R46, R81.reuse, 0x10, RZ, 0xfc, !PT ;  /* 0x00000010512e7812 */ /* 0x040fe400078efcff */
[----:B------:R-:W-:Y:S01]  /*0310*/  SEL R62, R8, RZ, !P1 ;  /* 0x000000ff083e7207 */ /* 0x000fe20004800000 */
[----:B--2---:R-:W-:Y:S01]  /*0320*/  ULEA UR7, UR7, UR5, 0x18 ;  /* 0x0000000507077291 */ /* 0x004fe2000f8ec03f */
[----:B------:R-:W-:Y:S01]  /*0330*/  LOP3.LUT R39, R6, R189, RZ, 0xfc, !PT ;  /* 0x000000bd06277212 */ /* 0x000fe200078efcff */
[----:B------:R-:W-:Y:S01]  /*0340*/  IMAD.WIDE.U32 R10, R46, 0x1000, RZ ;  /* 0x000010002e0a7825 */ /* 0x000fe200078e00ff */
[-C--:B------:R-:W-:Y:S01]  /*0350*/  ISETP.GE.AND P2, PT, R4, R17.reuse, PT ;  /* 0x000000110400720c */ /* 0x080fe20003f46270 */
[----:B------:R-:W-:Y:S01]  /*0360*/  USHF.R.U32.HI UR8, URZ, 0x2, UR4 ;  /* 0x000000023f087899 */ /* 0x000fe20008011604 */
[----:B------:R-:W-:Y:S01]  /*0370*/  ISETP.GE.AND P1, PT, R48, R17, PT ;  /* 0x000000113000720c */ /* 0x000fe20003f26270 */
[----:B------:R-:W-:Y:S01]  /*0380*/  UIADD3 UR12, UR7, 0x10000, URZ ;  /* 0x00010000070c7890 */ /* 0x000fe2000fffe03f */
[----:B------:R-:W-:-:S02]  /*0390*/  LOP3.LUT R52, R81, 0x28, RZ, 0xfc, !PT ;  /* 0x0000002851347812 */ /* 0x000fc400078efcff */
[----:B------:R-:W-:Y:S02]  /*03a0*/  LOP3.LUT R30, R3, 0x1f, R14, 0xf8, !PT ;  /* 0x0000001f031e7812 */ /* 0x000fe400078ef80e */
[C---:B------:R-:W-:Y:S01]  /*03b0*/  SHF.L.U64.HI R43, R39.reuse, 0x1, R7 ;  /* 0x00000001272b7819 */ /* 0x040fe20000010207 */
[----:B------:R-:W-:Y:S01]  /*03c0*/  IMAD.WIDE.U32 R6, R48, 0x1000, RZ ;  /* 0x0000100030067825 */ /* 0x000fe200078e00ff */
[C---:B------:R-:W-:Y:S02]  /*03d0*/  SEL R64, R8.reuse, RZ, !P2 ;  /* 0x000000ff08407207 */ /* 0x040fe40005000000 */
[----:B------:R-:W-:Y:S01]  /*03e0*/  SEL R68, R8, RZ, !P1 ;  /* 0x000000ff08447207 */ /* 0x000fe20004800000 */
[----:B------:R-:W-:Y:S01]  /*03f0*/  IMAD.SHL.U32 R30, R30, 0x80, RZ ;  /* 0x000000801e1e7824 */ /* 0x000fe200078e00ff */
[-C--:B------:R-:W-:Y:S01]  /*0400*/  ISETP.GE.AND P2, PT, R50, R17.reuse, PT ;  /* 0x000000113200720c */ /* 0x080fe20003f46270 */
[----:B------:R-:W-:Y:S01]  /*0410*/  IMAD.SHL.U32 R39, R39, 0x2, RZ ;  /* 0x0000000227277824 */ /* 0x000fe200078e00ff */
[----:B------:R-:W-:Y:S01]  /*0420*/  ISETP.GE.AND P1, PT, R52, R17, PT ;  /* 0x000000113400720c */ /* 0x000fe20003f26270 */
[----:B-----5:R-:W-:Y:S01]  /*0430*/  IMAD.WIDE R22, R30, 0x2, R22 ;  /* 0x000000021e167825 */ /* 0x020fe200078e0216 */
[----:B------:R-:W-:-:S02]  /*0440*/  LOP3.LUT R54, R81, 0x30, RZ, 0xfc, !PT ;  /* 0x0000003051367812 */ /* 0x000fc400078efcff */
[----:B------:R-:W-:Y:S01]  /*0450*/  LOP3.LUT R56, R81, 0x38, RZ, 0xfc, !PT ;  /* 0x0000003851387812 */ /* 0x000fe200078efcff */
[----:B---3--:R-:W-:Y:S01]  /*0460*/  IMAD.WIDE R24, R30, 0x2, R24 ;  /* 0x000000021e187825 */ /* 0x008fe200078e0218 */
[-C--:B------:R-:W-:Y:S02]  /*0470*/  LOP3.LUT R71, R10, R189.reuse, RZ, 0xfc, !PT ;  /* 0x000000bd0a477212 */ /* 0x080fe400078efcff */
[----:B------:R-:W-:Y:S01]  /*0480*/  SEL R78, R8, RZ, !P2 ;  /* 0x000000ff084e7207 */ /* 0x000fe20005000000 */
[----:B------:R-:W-:Y:S01]  /*0490*/  IMAD.WIDE.U32 R12, R56, 0x1000, RZ ;  /* 0x00001000380c7825 */ /* 0x000fe200078e00ff */
[----:B------:R-:W-:Y:S02]  /*04a0*/  SEL R79, R8, RZ, !P1 ;  /* 0x000000ff084f7207 */ /* 0x000fe40004800000 */
[----:B------:R-:W-:Y:S01]  /*04b0*/  LOP3.LUT R67, R6, R189, RZ, 0xfc, !PT ;  /* 0x000000bd06437212 */ /* 0x000fe200078efcff */
[----:B-1----:R-:W-:Y:S01]  /*04c0*/  IMAD.WIDE R26, R30, 0x2, R26 ;  /* 0x000000021e1a7825 */ /* 0x002fe200078e021a */
[----:B------:R-:W-:-:S02]  /*04d0*/  ISETP.GE.AND P3, PT, R46, R17, PT ;  /* 0x000000112e00720c */ /* 0x000fc40003f66270 */
[-C--:B------:R-:W-:Y:S02]  /*04e0*/  ISETP.GE.AND P2, PT, R54, R17.reuse, PT ;  /* 0x000000113600720c */ /* 0x080fe40003f46270 */
[----:B------:R-:W-:Y:S02]  /*04f0*/  ISETP.GE.AND P1, PT, R56, R17, PT ;  /* 0x000000113800720c */ /* 0x000fe40003f26270 */
[----:B------:R-:W-:Y:S01]  /*0500*/  SHF.L.U64.HI R73, R71, 0x1, R11 ;  /* 0x0000000147497819 */ /* 0x000fe2000001020b */
[----:B------:R-:W-:Y:S01]  /*0510*/  IMAD.WIDE.U32 R10, R52, 0x1000, RZ ;  /* 0x00001000340a7825 */ /* 0x000fe200078e00ff */
[----:B------:R-:W-:Y:S02]  /*0520*/  SHF.L.U64.HI R69, R67, 0x1, R7 ;  /* 0x0000000143457819 */ /* 0x000fe40000010207 */
[----:B------:R-:W-:Y:S01]  /*0530*/  SEL R66, R8, RZ, !P3 ;  /* 0x000000ff08427207 */ /* 0x000fe20005800000 */
[----:B------:R-:W-:Y:S01]  /*0540*/  IMAD.WIDE.U32 R6, R54, 0x1000, RZ ;  /* 0x0000100036067825 */ /* 0x000fe200078e00ff */
[----:B------:R-:W-:-:S02]  /*0550*/  SEL R59, R8, RZ, !P2 ;  /* 0x000000ff083b7207 */ /* 0x000fc40005000000 */
[----:B------:R-:W-:Y:S01]  /*0560*/  SEL R31, R8, RZ, !P1 ;  /* 0x000000ff081f7207 */ /* 0x000fe20004800000 */
[----:B------:R-:W-:Y:S01]  /*0570*/  IMAD.SHL.U32 R71, R71, 0x2, RZ ;  /* 0x0000000247477824 */ /* 0x000fe200078e00ff */
[----:B------:R-:W-:Y:S01]  /*0580*/  IADD3 R8, P1, R22, R39, RZ ;  /* 0x0000002716087210 */ /* 0x000fe20007f3e0ff */
[----:B------:R-:W-:Y:S01]  /*0590*/  IMAD.SHL.U32 R67, R67, 0x2, RZ ;  /* 0x0000000243437824 */ /* 0x000fe200078e00ff */
[----:B------:R-:W-:Y:S02]  /*05a0*/  LOP3.LUT R55, R10, R189, RZ, 0xfc, !PT ;  /* 0x000000bd0a377212 */ /* 0x000fe400078efcff */
[----:B------:R-:W-:Y:S02]  /*05b0*/  IADD3 R10, P2, R22, R75, RZ ;  /* 0x0000004b160a7210 */ /* 0x000fe40007f5e0ff */
[----:B------:R-:W-:Y:S01]  /*05c0*/  SHF.L.U64.HI R65, R63, 0x1, R9 ;  /* 0x000000013f417819 */ /* 0x000fe20000010209 */
[----:B------:R-:W-:Y:S01]  /*05d0*/  IMAD.X R9, R23, 0x1, R43, P1 ;  /* 0x0000000117097824 */ /* 0x000fe200008e062b */
[-C--:B------:R-:W-:Y:S01]  /*05e0*/  LOP3.LUT R45, R6, R189.reuse, RZ, 0xfc, !PT ;  /* 0x000000bd062d7212 */ /* 0x080fe200078efcff */
[----:B------:R-:W-:Y:S01]  /*05f0*/  IMAD.SHL.U32 R63, R63, 0x2, RZ ;  /* 0x000000023f3f7824 */ /* 0x000fe200078e00ff */
[----:B------:R-:W-:-:S02]  /*0600*/  LOP3.LUT R47, R12, R189, RZ, 0xfc, !PT ;  /* 0x000000bd0c2f7212 */ /* 0x000fc400078efcff */
[----:B------:R-:W-:Y:S02]  /*0610*/  SHF.R.U32.HI R6, RZ, 0x2, R100 ;  /* 0x00000002ff067819 */ /* 0x000fe40000011664 */
[C---:B------:R-:W-:Y:S02]  /*0620*/  IADD3 R12, P1, R22.reuse, R71, RZ ;  /* 0x00000047160c7210 */ /* 0x040fe40007f3e0ff */
[----:B------:R-:W-:Y:S01]  /*0630*/  SHF.L.U64.HI R57, R55, 0x1, R11 ;  /* 0x0000000137397819 */ /* 0x000fe2000001020b */
[----:B------:R-:W-:Y:S01]  /*0640*/  IMAD.X R11, R23, 0x1, R77, P2 ;  /* 0x00000001170b7824 */ /* 0x000fe200010e064d */
[----:B------:R-:W-:Y:S01]  /*0650*/  IADD3 R18, P2, R22, R67, RZ ;  /* 0x0000004316127210 */ /* 0x000fe20007f5e0ff */
[----:B------:R-:W-:Y:S01]  /*0660*/  IMAD.SHL.U32 R55, R55, 0x2, RZ ;  /* 0x0000000237377824 */ /* 0x000fe200078e00ff */
[----:B------:R-:W-:Y:S01]  /*0670*/  SHF.L.U64.HI R51, R47, 0x1, R13 ;  /* 0x000000012f337819 */ /* 0x000fe2000001020d */
[C---:B------:R-:W-:Y:S01]  /*0680*/  IMAD.X R13, R23.reuse, 0x1, R73, P1 ;  /* 0x00000001170d7824 */ /* 0x040fe200008e0649 */
[----:B------:R-:W-:Y:S01]  /*0690*/  SGXT.U32 R101, R6, 0x3 ;  /* 0x000000030665781a */ /* 0x000fe20000000000 */
[----:B------:R-:W-:Y:S01]  /*06a0*/  IMAD.X R19, R23, 0x1, R69, P2 ;  /* 0x0000000117137824 */ /* 0x000fe200010e0645 */
[C---:B------:R-:W-:Y:S01]  /*06b0*/  SHF.L.U64.HI R53, R45.reuse, 0x1, R7 ;  /* 0x000000012d357819 */ /* 0x040fe20000010207 */
[----:B------:R-:W-:Y:S01]  /*06c0*/  IMAD.SHL.U32 R45, R45, 0x2, RZ ;  /* 0x000000022d2d7824 */ /* 0x000fe200078e00ff */
[----:B------:R-:W-:Y:S01]  /*06d0*/  IADD3 R28, P1, R22, R63, RZ ;  /* 0x0000003f161c7210 */ /* 0x000fe20007f3e0ff */
[----:B------:R-:W-:Y:S01]  /*06e0*/  IMAD.SHL.U32 R47, R47, 0x2, RZ ;  /* 0x000000022f2f7824 */ /* 0x000fe200078e00ff */
[----:B------:R-:W-:-:S02]  /*06f0*/  LOP3.LUT R0, R101, UR8, RZ, 0xfc, !PT ;  /* 0x0000000865007c12 */ /* 0x000fc4000f8efcff */
[C---:B------:R-:W-:Y:S01]  /*0700*/  IADD3 R32, P2, R22.reuse, R55, RZ ;  /* 0x0000003716207210 */ /* 0x040fe20007f5e0ff */
[----:B------:R-:W-:Y:S01]  /*0710*/  IMAD.X R29, R23, 0x1, R65, P1 ;  /* 0x00000001171d7824 */ /* 0x000fe200008e0641 */
[----:B------:R-:W-:Y:S01]  /*0720*/  IADD3 R34, P1, R22, R45, RZ ;  /* 0x0000002d16227210 */ /* 0x000fe20007f3e0ff */
[----:B------:R-:W-:Y:S01]  /*0730*/  IMAD.WIDE.U32 R6, R0, 0x1000, R20 ;  /* 0x0000100000067825 */ /* 0x000fe200078e0014 */
[----:B------:R-:W-:Y:S02]  /*0740*/  LOP3.LUT R16, R189, 0x38, R100, 0x78, !PT ;  /* 0x00000038bd107812 */ /* 0x000fe400078e7864 */
[----:B------:R-:W-:Y:S01]  /*0750*/  ISETP.NE.U32.AND P5, PT, R62, RZ, PT ;  /* 0x000000ff3e00720c */ /* 0x000fe20003fa5070 */
[C---:B------:R-:W-:Y:S01]  /*0760*/  IMAD.X R33, R23.reuse, 0x1, R57, P2 ;  /* 0x0000000117217824 */ /* 0x040fe200010e0639 */
[----:B------:R-:W-:Y:S01]  /*0770*/  IADD3 R36, P2, R22, R47, RZ ;  /* 0x0000002f16247210 */ /* 0x000fe20007f5e0ff */
[----:B------:R-:W-:Y:S01]  /*0780*/  IMAD.X R35, R23, 0x1, R53, P1 ;  /* 0x0000000117237824 */ /* 0x000fe200008e0635 */
[----:B------:R-:W-:Y:S01]  /*0790*/  LEA R40, P1, R6, R24, 0x1 ;  /* 0x0000001806287211 */ /* 0x000fe200078208ff */
[----:B------:R-:W-:Y:S01]  /*07a0*/  IMAD R60, R81, 0x40, R16 ;  /* 0x00000040513c7824 */ /* 0x000fe200078e0210 */
[----:B------:R-:W-:Y:S01]  /*07b0*/  LOP3.LUT R49, R100, 0x3f, RZ, 0xc0, !PT ;  /* 0x0000003f64317812 */ /* 0x000fe200078ec0ff */
[----:B------:R-:W-:Y:S01]  /*07c0*/  IMAD.X R37, R23, 0x1, R51, P2 ;  /* 0x0000000117257824 */ /* 0x000fe200010e0633 */
[----:B------:R-:W-:Y:S01]  /*07d0*/  P2R R44, PR, RZ, 0x1 ;  /* 0x00000001ff2c7803 */ /* 0x000fe20000000000 */
[----:B------:R-:W-:Y:S01]  /*07e0*/  IMAD.MOV.U32 R193, RZ, RZ, R6 ;  /* 0x000000ffffc17224 */ /* 0x000fe200078e0006 */
[----:B------:R-:W-:Y:S01]  /*07f0*/  ISETP.NE.U32.AND P0, PT, R64, RZ, PT ;  /* 0x000000ff4000720c */ /* 0x000fe20003f05070 */
[----:B------:R-:W-:Y:S01]  /*0800*/  IMAD.MOV.U32 R192, RZ, RZ, R7 ;  /* 0x000000ffffc07224 */ /* 0x000fe200078e0007 */
[----:B------:R-:W-:-:S02]  /*0810*/  IADD3 R38, P2, R26, R39, RZ ;  /* 0x000000271a267210 */ /* 0x000fc40007f5e0ff */
[----:B------:R-:W-:Y:S01]  /*0820*/  LEA.HI.X R41, R6, R25, R7, 0x1, P1 ;  /* 0x0000001906297211 */ /* 0x000fe200008f0c07 */
[----:B------:R-:W-:Y:S01]  /*0830*/  IMAD.SHL.U32 R6, R100, 0x2, RZ ;  /* 0x0000000264067824 */ /* 0x000fe200078e00ff */
[----:B------:R-:W-:Y:S01]  /*0840*/  ISETP.GE.AND P1, PT, R49, R17, PT ;  /* 0x000000113100720c */ /* 0x000fe20003f26270 */
[----:B------:R-:W-:Y:S01]  /*0850*/  IMAD.X R39, R27, 0x1, R43, P2 ;  /* 0x000000011b277824 */ /* 0x000fe200010e062b */
[----:B------:R-:W-:Y:S02]  /*0860*/  SEL R42, RZ, 0x4, !P4 ;  /* 0x00000004ff2a7807 */ /* 0x000fe40006000000 */
[----:B------:R-:W-:Y:S02]  /*0870*/  LEA R16, R60, UR7, 0x1 ;  /* 0x000000073c107c11 */ /* 0x000fe4000f8e08ff */
[----:B------:R-:W-:Y:S02]  /*0880*/  SEL R43, R42, RZ, !P1 ;  /* 0x000000ff2a2b7207 */ /* 0x000fe40004800000 */
[----:B------:R-:W-:Y:S01]  /*0890*/  ISETP.NE.U32.AND P1, PT, R66, RZ, PT ;  /* 0x000000ff4200720c */ /* 0x000fe20003f25070 */
[----:B------:R-:W-:Y:S01]  /*08a0*/  @!PT LDS RZ, [RZ] ;  /* 0x00000000fffff984 */ /* 0x000fe20000000800 */
[----:B------:R-:W-:Y:S01]  /*08b0*/  @!PT LDS RZ, [RZ] ;  /* 0x00000000fffff984 */ /* 0x000fe20000000800 */
[----:B------:R-:W-:Y:S01]  /*08c0*/  @!PT LDS RZ, [RZ] ;  /* 0x00000000fffff984 */ /* 0x000fe20000000800 */
[----:B------:R-:W-:Y:S01]  /*08d0*/  LDGSTS.E.BYPASS.128 [R16], desc[UR16][R8.64], P5 ;  /* 0x0000000008107fae */ /* 0x000fe2000a901c50 */
[----:B------:R-:W-:-:S02]  /*08e0*/  ISETP.NE.U32.AND P2, PT, R68, RZ, PT ;  /* 0x000000ff4400720c */ /* 0x000fc40003f45070 */
[----:B------:R-:W-:Y:S01]  /*08f0*/  ISETP.NE.U32.AND P4, PT, R78, RZ, PT ;  /* 0x000000ff4e00720c */ /* 0x000fe20003f85070 */
[----:B------:R-:W-:Y:S01]  /*0900*/  LDGSTS.E.BYPASS.128 [R16+0x400], desc[UR16][R10.64], P0 ;  /* 0x004000000a107fae */ /* 0x000fe20008101c50 */
[----:B------:R-:W-:Y:S02]  /*0910*/  ISETP.NE.U32.AND P3, PT, R79, RZ, PT ;  /* 0x000000ff4f00720c */ /* 0x000fe40003f65070 */
[----:B------:R-:W-:Y:S02]  /*0920*/  ISETP.NE.U32.AND P5, PT, R59, RZ, PT ;  /* 0x000000ff3b00720c */ /* 0x000fe40003fa5070 */
[----:B------:R-:W-:Y:S02]  /*0930*/  ISETP.NE.U32.AND P6, PT, R31, RZ, PT ;  /* 0x000000ff1f00720c */ /* 0x000fe40003fc5070 */
[----:B------:R-:W-:Y:S01]  /*0940*/  P2R R42, PR, RZ, 0x1 ;  /* 0x00000001ff2a7803 */ /* 0x000fe20000000000 */
[----:B------:R-:W-:Y:S01]  /*0950*/  LDGSTS.E.BYPASS.128 [R16+0x800], desc[UR16][R12.64], P1 ;  /* 0x008000000c107fae */ /* 0x000fe20008901c50 */
[----:B------:R-:W-:-:S02]  /*0960*/  ISETP.NE.U32.AND P0, PT, R62, RZ, PT ;  /* 0x000000ff3e00720c */ /* 0x000fc40003f05070 */
[----:B------:R-:W-:Y:S01]  /*0970*/  LOP3.LUT R31, R102, 0x18, R100, 0x48, !PT ;  /* 0x00000018661f7812 */ /* 0x000fe200078e4864 */
[----:B------:R-:W-:Y:S01]  /*0980*/  LDGSTS.E.BYPASS.128 [R16+0xc00], desc[UR16][R18.64], P2 ;  /* 0x00c0000012107fae */ /* 0x000fe20009101c50 */
[C---:B------:R-:W-:Y:S02]  /*0990*/  LOP3.LUT R88, R0.reuse, 0x10, RZ, 0xfc, !PT ;  /* 0x0000001000587812 */ /* 0x040fe400078efcff */
[C---:B------:R-:W-:Y:S01]  /*09a0*/  LOP3.LUT R86, R0.reuse, 0x20, RZ, 0xfc, !PT ;  /* 0x0000002000567812 */ /* 0x040fe200078efcff */
[----:B------:R-:W-:Y:S01]  /*09b0*/  LDGSTS.E.BYPASS.128 [R16+0x1000], desc[UR16][R28.64], P4 ;  /* 0x010000001c107fae */ /* 0x000fe2000a101c50 */
[C---:B------:R-:W-:Y:S01]  /*09c0*/  IMAD R60, R0.reuse, 0x20, R31 ;  /* 0x00000020003c7824 */ /* 0x040fe200078e021f */
[----:B------:R-:W-:Y:S02]  /*09d0*/  LOP3.LUT R84, R0, 0x30, RZ, 0xfc, !PT ;  /* 0x0000003000547812 */ /* 0x000fe400078efcff */
[----:B------:R-:W-:Y:S01]  /*09e0*/  LDGSTS.E.BYPASS.128 [R16+0x1400], desc[UR16][R32.64], P3 ;  /* 0x0140000020107fae */ /* 0x000fe20009901c50 */
[----:B------:R-:W-:-:S02]  /*09f0*/  LEA R80, R49, UR7, 0x2 ;  /* 0x0000000731507c11 */ /* 0x000fc4000f8e10ff */
[----:B------:R-:W-:Y:S01]  /*0a00*/  LEA R59, R60, UR7, 0x1 ;  /* 0x000000073c3b7c11 */ /* 0x000fe2000f8e08ff */
[----:B------:R-:W-:Y:S01]  /*0a10*/  LDGSTS.E.BYPASS.128 [R16+0x1800], desc[UR16][R34.64], P5 ;  /* 0x0180000022107fae */ /* 0x000fe2000a901c50 */
[----:B------:R-:W-:Y:S02]  /*0a20*/  SHF.R.S32.HI R82, RZ, 0x1f, R17 ;  /* 0x0000001fff527819 */ /* 0x000fe40000011411 */
[----:B------:R-:W-:Y:S01]  /*0a30*/  LOP3.LUT R56, R56, 0x40, RZ, 0xfc, !PT ;  /* 0x0000004038387812 */ /* 0x000fe200078efcff */
[----:B------:R-:W-:Y:S01]  /*0a40*/  LDGSTS.E.BYPASS.128 [R16+0x1c00], desc[UR16][R36.64], P6 ;  /* 0x01c0000024107fae */ /* 0x000fe2000b101c50 */
[----:B------:R-:W-:-:S03]  /*0a50*/  LOP3.LUT R95, R49, 0x40, RZ, 0xfc, !PT ;  /* 0x00000040315f7812 */ /* 0x000fc600078efcff */
[----:B------:R-:W0:Y:S04]  /*0a60*/  LDGDEPBAR ;  /* 0x00000000000079af */ /* 0x000e280000000000 */
[----:B------:R1:W-:Y:S01]  /*0a70*/  LDGSTS.E.BYPASS.128 [R16+0x4000], desc[UR16][R8.64+0x80], P0 ;  /* 0x0400008008107fae */ /* 0x0003e20008101c50 */
[----:B------:R-:W-:Y:S01]  /*0a80*/  ISETP.NE.AND P0, PT, R42, RZ, PT ;  /* 0x000000ff2a00720c */ /* 0x000fe20003f05270 */
[----:B-1----:R-:W-:-:S12]  /*0a90*/  IMAD.WIDE.U32 R8, R88, 0x1000, R20 ;  /* 0x0000100058087825 */ /* 0x002fd800078e0014 */
[----:B------:R1:W-:Y:S01]  /*0aa0*/  LDGSTS.E.BYPASS.128 [R16+0x4400], desc[UR16][R10.64+0x80], P0 ;  /* 0x044000800a107fae */ /* 0x0003e20008101c50 */
[----:B------:R-:W-:Y:S01]  /*0ab0*/  ISETP.NE.AND P0, PT, R44, RZ, PT ;  /* 0x000000ff2c00720c */ /* 0x000fe20003f05270 */
[----:B------:R-:W-:Y:S02]  /*0ac0*/  IMAD.MOV.U32 R191, RZ, RZ, R8 ;  /* 0x000000ffffbf7224 */ /* 0x000fe400078e0008 */
[----:B------:R-:W-:Y:S01]  /*0ad0*/  LDGSTS.E.BYPASS.128 [R16+0x4800], desc[UR16][R12.64+0x80], P1 ;  /* 0x048000800c107fae */ /* 0x000fe20008901c50 */
[----:B------:R-:W-:Y:S01]  /*0ae0*/  P2R R60, PR, RZ, 0x1 ;  /* 0x00000001ff3c7803 */ /* 0x000fe20000000000 */
[----:B------:R-:W-:Y:S02]  /*0af0*/  IMAD.MOV.U32 R190, RZ, RZ, R9 ;  /* 0x000000ffffbe7224 */ /* 0x000fe400078e0009 */
[----:B------:R-:W-:Y:S01]  /*0b00*/  LDGSTS.E.BYPASS.128 [R16+0x4c00], desc[UR16][R18.64+0x80], P2 ;  /* 0x04c0008012107fae */ /* 0x000fe20009101c50 */
[----:B------:R-:W-:-:S03]  /*0b10*/  ISETP.LT.AND P2, PT, R88, R17, P0 ;  /* 0x000000115800720c */ /* 0x000fc60000741270 */
[----:B------:R2:W-:Y:S01]  /*0b20*/  LDGSTS.E.BYPASS.128 [R16+0x5000], desc[UR16][R28.64+0x80], P4 ;  /* 0x050000801c107fae */ /* 0x0005e2000a101c50 */
[----:B-1----:R-:W-:Y:S02]  /*0b30*/  SEL R10, RZ, 0x10, !P2 ;  /* 0x00000010ff0a7807 */ /* 0x002fe40005000000 */
[----:B------:R-:W-:Y:S01]  /*0b40*/  P2R R74, PR, RZ, 0x4 ;  /* 0x00000004ff4a7803 */ /* 0x000fe20000000000 */
[----:B------:R-:W-:Y:S01]  /*0b50*/  LDGSTS.E.BYPASS.128 [R16+0x5400], desc[UR16][R32.64+0x80], P3 ;  /* 0x0540008020107fae */ /* 0x000fe20009901c50 */
[----:B------:R-:W-:Y:S02]  /*0b60*/  ISETP.LT.AND P3, PT, R0, R17, P0 ;  /* 0x000000110000720c */ /* 0x000fe40000761270 */
[----:B------:R-:W-:Y:S01]  /*0b70*/  ISETP.NE.U32.AND P2, PT, R78, RZ, PT ;  /* 0x000000ff4e00720c */ /* 0x000fe20003f45070 */
[----:B------:R-:W-:Y:S01]  /*0b80*/  LDGSTS.E.BYPASS.128 [R16+0x5800], desc[UR16][R34.64+0x80], P5 ;  /* 0x0580008022107fae */ /* 0x000fe2000a901c50 */
[----:B------:R-:W-:Y:S02]  /*0b90*/  SEL R42, RZ, 0x10, !P3 ;  /* 0x00000010ff2a7807 */ /* 0x000fe40005800000 */
[----:B------:R-:W-:Y:S01]  /*0ba0*/  P2R R76, PR, RZ, 0x8 ;  /* 0x00000008ff4c7803 */ /* 0x000fe20000000000 */
[----:B------:R-:W-:Y:S01]  /*0bb0*/  LDGSTS.E.BYPASS.128 [R16+0x5c00], desc[UR16][R36.64+0x80], P6 ;  /* 0x05c0008024107fae */ /* 0x000fe2000b101c50 */
[----:B------:R-:W-:Y:S01]  /*0bc0*/  ISETP.GT.AND P3, PT, R15, 0x3f, PT ;  /* 0x0000003f0f00780c */ /* 0x000fe20003f64270 */
[----:B--2---:R-:W-:Y:S01]  /*0bd0*/  IMAD R29, R86, 0x20, R31 ;  /* 0x00000020561d7824 */ /* 0x004fe200078e021f */
[----:B------:R-:W-:Y:S01]  /*0be0*/  LOP3.LUT R31, R14, 0x1f, RZ, 0xc0, !PT ;  /* 0x0000001f0e1f7812 */ /* 0x000fe200078ec0ff */
[----:B------:R-:W0:Y:S01]  /*0bf0*/  LDGDEPBAR ;  /* 0x00000000000079af */ /* 0x000e220000000000 */
[----:B------:R-:W-:-:S02]  /*0c00*/  SEL R42, R42, RZ, P3 ;  /* 0x000000ff2a2a7207 */ /* 0x000fc40001800000 */
[----:B------:R-:W-:Y:S02]  /*0c10*/  SEL R10, R10, RZ, P3 ;  /* 0x000000ff0a0a7207 */ /* 0x000fe40001800000 */
[----:B------:R-:W-:Y:S02]  /*0c20*/  ISETP.NE.U32.AND P1, PT, R42, RZ, PT ;  /* 0x000000ff2a00720c */ /* 0x000fe40003f25070 */
[----:B------:R-:W-:-:S11]  /*0c30*/  LEA R61, R29, UR7, 0x1 ;  /* 0x000000071d3d7c11 */ /* 0x000fd6000f8e08ff */
[----:B------:R-:W-:Y:S01]  /*0c40*/  LDGSTS.E.BYPASS.128 [R59+0x10000], desc[UR16][R40.64], P1 ;  /* 0x10000000283b7fae */ /* 0x000fe20008901c50 */
[----:B------:R-:W-:-:S04]  /*0c50*/  LEA R12, P1, R8, R24, 0x1 ;  /* 0x00000018080c7211 */ /* 0x000fc800078208ff */
[----:B------:R-:W-:Y:S02]  /*0c60*/  LEA.HI.X R13, R8, R25, R9, 0x1, P1 ;  /* 0x00000019080d7211 */ /* 0x000fe400008f0c09 */
[----:B------:R-:W-:Y:S01]  /*0c70*/  ISETP.NE.U32.AND P1, PT, R10, RZ, PT ;  /* 0x000000ff0a00720c */ /* 0x000fe20003f25070 */
[----:B------:R-:W-:-:S04]  /*0c80*/  IMAD.WIDE.U32 R10, R86, 0x1000, R20 ;  /* 0x00001000560a7825 */ /* 0x000fc800078e0014 */
[----:B------:R-:W-:Y:S02]  /*0c90*/  IMAD.MOV.U32 R185, RZ, RZ, R10 ;  /* 0x000000ffffb97224 */ /* 0x000fe400078e000a */
[----:B------:R-:W-:-:S06]  /*0ca0*/  IMAD.MOV.U32 R184, RZ, RZ, R11 ;  /* 0x000000ffffb87224 */ /* 0x000fcc00078e000b */
[----:B------:R1:W-:Y:S01]  /*0cb0*/  LDGSTS.E.BYPASS.128 [R59+0x10400], desc[UR16][R12.64], P1 ;  /* 0x104000000c3b7fae */ /* 0x0003e20008901c50 */
[----:B------:R-:W-:-:S04]  /*0cc0*/  LEA R18, P1, R10, R24, 0x1 ;  /* 0x000000180a127211 */ /* 0x000fc800078208ff */
[----:B------:R-:W-:Y:S02]  /*0cd0*/  LEA.HI.X R19, R10, R25, R11, 0x1, P1 ;  /* 0x000000190a137211 */ /* 0x000fe400008f0c0b */
[----:B------:R-:W-:-:S04]  /*0ce0*/  ISETP.LT.AND P1, PT, R86, R17, P0 ;  /* 0x000000115600720c */ /* 0x000fc80000721270 */
[----:B------:R-:W-:Y:S01]  /*0cf0*/  SEL R28, RZ, 0x10, !P1 ;  /* 0x00000010ff1c7807 */ /* 0x000fe20004800000 */
[----:B-1----:R-:W-:Y:S01]  /*0d00*/  IMAD.WIDE.U32 R12, R84, 0x1000, R20 ;  /* 0x00001000540c7825 */ /* 0x002fe200078e0014 */
[----:B------:R-:W-:Y:S02]  /*0d10*/  P2R R72, PR, RZ, 0x2 ;  /* 0x00000002ff487803 */ /* 0x000fe40000000000 */
[----:B------:R-:W-:Y:S01]  /*0d20*/  SEL R28, R28, RZ, P3 ;  /* 0x000000ff1c1c7207 */ /* 0x000fe20001800000 */
[----:B------:R-:W-:Y:S02]  /*0d30*/  IMAD.MOV.U32 R186, RZ, RZ, R12 ;  /* 0x000000ffffba7224 */ /* 0x000fe400078e000c */
[----:B------:R-:W-:Y:S01]  /*0d40*/  IMAD.MOV.U32 R194, RZ, RZ, R13 ;  /* 0x000000ffffc27224 */ /* 0x000fe200078e000d */
[----:B------:R-:W-:-:S13]  /*0d50*/  ISETP.NE.U32.AND P4, PT, R28, RZ, PT ;  /* 0x000000ff1c00720c */ /* 0x000fda0003f85070 */
[----:B------:R1:W-:Y:S01]  /*0d60*/  LDGSTS.E.BYPASS.128 [R61+0x10000], desc[UR16][R18.64], P4 ;  /* 0x10000000123d7fae */ /* 0x0003e2000a101c50 */
[----:B------:R-:W-:-:S04]  /*0d70*/  LEA R34, P4, R12, R24, 0x1 ;  /* 0x000000180c227211 */ /* 0x000fc800078808ff */
[----:B------:R-:W-:Y:S02]  /*0d80*/  LEA.HI.X R35, R12, R25, R13, 0x1, P4 ;  /* 0x000000190c237211 */ /* 0x000fe400020f0c0d */
[----:B------:R-:W-:-:S04]  /*0d90*/  ISETP.LT.AND P4, PT, R84, R17, P0 ;  /* 0x000000115400720c */ /* 0x000fc80000781270 */
[----:B------:R-:W-:Y:S02]  /*0da0*/  SEL R28, RZ, 0x10, !P4 ;  /* 0x00000010ff1c7807 */ /* 0x000fe40006000000 */
[----:B------:R-:W-:Y:S02]  /*0db0*/  P2R R70, PR, RZ, 0x10 ;  /* 0x00000010ff467803 */ /* 0x000fe40000000000 */
[----:B------:R-:W-:Y:S02]  /*0dc0*/  SEL R28, R28, RZ, P3 ;  /* 0x000000ff1c1c7207 */ /* 0x000fe40001800000 */
[----:B------:R-:W-:Y:S02]  /*0dd0*/  ISETP.NE.U32.AND P3, PT, R62, RZ, PT ;  /* 0x000000ff3e00720c */ /* 0x000fe40003f65070 */
[----:B------:R-:W-:Y:S02]  /*0de0*/  ISETP.NE.U32.AND P0, PT, R28, RZ, PT ;  /* 0x000000ff1c00720c */ /* 0x000fe40003f05070 */
[----:B------:R-:W2:Y:S01]  /*0df0*/  LDC.64 R28, c[0x0][0x230] ;  /* 0x00008c00ff1c7b82 */ /* 0x000ea20000000a00 */
[----:B------:R-:W-:-:S02]  /*0e00*/  ISETP.NE.U32.AND P4, PT, R66, RZ, PT ;  /* 0x000000ff4200720c */ /* 0x000fc40003f85070 */
[----:B------:R-:W-:Y:S02]  /*0e10*/  LOP3.LUT R66, R4, 0x40, RZ, 0xfc, !PT ;  /* 0x0000004004427812 */ /* 0x000fe400078efcff */
[----:B------:R-:W-:Y:S02]  /*0e20*/  LOP3.LUT R4, R54, 0x40, RZ, 0xfc, !PT ;  /* 0x0000004036047812 */ /* 0x000fe400078efcff */
[C---:B------:R-:W-:Y:S01]  /*0e30*/  SHF.L.U64.HI R89, R66.reuse, 0xd, RZ ;  /* 0x0000000d42597819 */ /* 0x040fe200000102ff */
[----:B------:R-:W-:-:S03]  /*0e40*/  IMAD.SHL.U32 R87, R66, 0x2000, RZ ;  /* 0x0000200042577824 */ /* 0x000fc600078e00ff */
[----:B------:R3:W-:Y:S01]  /*0e50*/  LDGSTS.E.BYPASS.128 [R59+0x10c00], desc[UR16][R34.64], P0 ;  /* 0x10c00000223b7fae */ /* 0x0007e20008101c50 */
[----:B------:R-:W-:-:S03]  /*0e60*/  IADD3 R32, P0, R26, R75, RZ ;  /* 0x0000004b1a207210 */ /* 0x000fc60007f1e0ff */
[----:B------:R-:W0:Y:S02]  /*0e70*/  LDGDEPBAR ;  /* 0x00000000000079af */ /* 0x000e240000000000 */
[----:B------:R-:W-:Y:S01]  /*0e80*/  IMAD.X R33, R27, 0x1, R77, P0 ;  /* 0x000000011b217824 */ /* 0x000fe200000e064d */
[----:B------:R-:W-:Y:S01]  /*0e90*/  ISETP.NE.U32.AND P0, PT, R43, RZ, PT ;  /* 0x000000ff2b00720c */ /* 0x000fe20003f05070 */
[----:B--2---:R-:W-:-:S04]  /*0ea0*/  IMAD.WIDE R28, R3, 0x4, R28 ;  /* 0x00000004031c7825 */ /* 0x004fc800078e021c */
[----:B------:R-:W-:-:S04]  /*0eb0*/  IMAD.WIDE.U32 R28, R31, 0x4, R28 ;  /* 0x000000041f1c7825 */ /* 0x000fc800078e001c */
[----:B-1----:R-:W-:-:S05]  /*0ec0*/  IMAD.WIDE.U32 R18, R49, 0x80, R28 ;  /* 0x0000008031127825 */ /* 0x002fca00078e001c */
[----:B------:R1:W-:Y:S01]  /*0ed0*/  LDGSTS.E [R80+0x14a00], desc[UR16][R18.64], P0 ;  /* 0x14a0000012507fae */ /* 0x0003e20008121850 */
[----:B---3--:R-:W-:-:S03]  /*0ee0*/  IADD3 R34, P0, R26, R71, RZ ;  /* 0x000000471a227210 */ /* 0x008fc60007f1e0ff */
[----:B------:R-:W0:Y:S02]  /*0ef0*/  LDGDEPBAR ;  /* 0x00000000000079af */ /* 0x000e240000000000 */
[----:B------:R-:W-:Y:S01]  /*0f00*/  IMAD.X R35, R27, 0x1, R73, P0 ;  /* 0x000000011b237824 */ /* 0x000fe200000e0649 */
[----:B------:R-:W-:Y:S01]  /*0f10*/  IADD3 R36, P0, R26, R67, RZ ;  /* 0x000000431a247210 */ /* 0x000fe20007f1e0ff */
[----:B------:R-:W-:Y:S01]  /*0f20*/  LDGSTS.E.BYPASS.128 [R16+0x8000], desc[UR16][R38.64], P3 ;  /* 0x0800000026107fae */ /* 0x000fe20009901c50 */
[----:B------:R-:W-:Y:S01]  /*0f30*/  ISETP.NE.U32.AND P3, PT, R79, RZ, PT ;  /* 0x000000ff4f00720c */ /* 0x000fe20003f65070 */
[----:B------:R-:W-:Y:S02]  /*0f40*/  IMAD.SHL.U32 R67, R4, 0x2000, RZ ;  /* 0x0000200004437824 */ /* 0x000fe400078e00ff */
[----:B------:R-:W-:Y:S01]  /*0f50*/  IMAD.X R37, R27, 0x1, R69, P0 ;  /* 0x000000011b257824 */ /* 0x000fe200000e0645 */
[----:B------:R-:W-:Y:S01]  /*0f60*/  IADD3 R40, P0, R26, R63, RZ ;  /* 0x0000003f1a287210 */ /* 0x000fe20007f1e0ff */
[----:B------:R-:W-:Y:S01]  /*0f70*/  IMAD.SHL.U32 R63, R56, 0x2000, RZ ;  /* 0x00002000383f7824 */ /* 0x000fe200078e00ff */
[----:B-1----:R-:W-:-:S02]  /*0f80*/  IADD3 R18, P1, R26, R47, RZ ;  /* 0x0000002f1a127210 */ /* 0x002fc40007f3e0ff */
[----:B------:R-:W-:Y:S01]  /*0f90*/  SHF.L.U64.HI R69, R4, 0xd, RZ ;  /* 0x0000000d04457819 */ /* 0x000fe200000102ff */
[C---:B------:R-:W-:Y:S01]  /*0fa0*/  IMAD.X R41, R27.reuse, 0x1, R65, P0 ;  /* 0x000000011b297824 */ /* 0x040fe200000e0641 */
[----:B------:R-:W-:Y:S01]  /*0fb0*/  IADD3 R42, P0, R26, R55, RZ ;  /* 0x000000371a2a7210 */ /* 0x000fe20007f1e0ff */
[----:B------:R-:W-:Y:S01]  /*0fc0*/  IMAD.X R19, R27, 0x1, R51, P1 ;  /* 0x000000011b137824 */ /* 0x000fe200008e0633 */
[----:B------:R-:W-:Y:S02]  /*0fd0*/  ISETP.NE.U32.AND P1, PT, R68, RZ, PT ;  /* 0x000000ff4400720c */ /* 0x000fe40003f25070 */
[----:B------:R-:W-:Y:S01]  /*0fe0*/  LOP3.LUT R68, R81, 0x40, RZ, 0xfc, !PT ;  /* 0x0000004051447812 */ /* 0x000fe200078efcff */
[C---:B------:R-:W-:Y:S01]  /*0ff0*/  IMAD.X R43, R27.reuse, 0x1, R57, P0 ;  /* 0x000000011b2b7824 */ /* 0x040fe200000e0639 */
[----:B------:R-:W-:Y:S02]  /*1000*/  IADD3 R44, P0, R26, R45, RZ ;  /* 0x0000002d1a2c7210 */ /* 0x000fe40007f1e0ff */
[C---:B------:R-:W-:Y:S01]  /*1010*/  SHF.L.U64.HI R93, R68.reuse, 0xd, RZ ;  /* 0x0000000d445d7819 */ /* 0x040fe200000102ff */
[----:B------:R-:W-:Y:S01]  /*1020*/  IMAD.SHL.U32 R91, R68, 0x2000, RZ ;  /* 0x00002000445b7824 */ /* 0x000fe200078e00ff */
[----:B------:R-:W-:Y:S01]  /*1030*/  SHF.L.U64.HI R65, R56, 0xd, RZ ;  /* 0x0000000d38417819 */ /* 0x000fe200000102ff */
[----:B------:R-:W-:Y:S01]  /*1040*/  IMAD.X R45, R27, 0x1, R53, P0 ;  /* 0x000000011b2d7824 */ /* 0x000fe200000e0635 */
[----:B------:R-:W-:-:S02]  /*1050*/  ISETP.NE.U32.AND P0, PT, R64, RZ, PT ;  /* 0x000000ff4000720c */ /* 0x000fc40003f05070 */
[----:B------:R-:W-:Y:S02]  /*1060*/  LOP3.LUT R64, R46, 0x40, RZ, 0xfc, !PT ;  /* 0x000000402e407812 */ /* 0x000fe400078efcff */
[----:B------:R-:W-:Y:S02]  /*1070*/  P2R R3, PR, RZ, 0x1 ;  /* 0x00000001ff037803 */ /* 0x000fe40000000000 */
[C---:B------:R-:W-:Y:S01]  /*1080*/  SHF.L.U64.HI R85, R64.reuse, 0xd, RZ ;  /* 0x0000000d40557819 */ /* 0x040fe200000102ff */
[----:B------:R-:W-:Y:S01]  /*1090*/  IMAD.SHL.U32 R83, R64, 0x2000, RZ ;  /* 0x0000200040537824 */ /* 0x000fe200078e00ff */
[----:B------:R-:W-:-:S04]  /*10a0*/  LOP3.LUT R46, R52, 0x40, RZ, 0xfc, !PT ;  /* 0x00000040342e7812 */ /* 0x000fc800078efcff */
[----:B------:R-:W-:Y:S01]  /*10b0*/  SHF.L.U64.HI R73, R46, 0xd, RZ ;  /* 0x0000000d2e497819 */ /* 0x000fe200000102ff */
[----:B------:R-:W-:Y:S01]  /*10c0*/  LDGSTS.E.BYPASS.128 [R16+0x8400], desc[UR16][R32.64], P0 ;  /* 0x0840000020107fae */ /* 0x000fe20008101c50 */
[----:B------:R-:W-:Y:S01]  /*10d0*/  ISETP.NE.U32.AND P0, PT, R62, RZ, PT ;  /* 0x000000ff3e00720c */ /* 0x000fe20003f05070 */
[----:B------:R-:W-:Y:S01]  /*10e0*/  IMAD.SHL.U32 R71, R46, 0x2000, RZ ;  /* 0x000020002e477824 */ /* 0x000fe200078e00ff */
[----:B------:R-:W-:Y:S01]  /*10f0*/  LOP3.LUT R62, R48, 0x40, RZ, 0xfc, !PT ;  /* 0x00000040303e7812 */ /* 0x000fe200078efcff */
[----:B------:R-:W-:Y:S03]  /*1100*/  LDGSTS.E.BYPASS.128 [R16+0x8800], desc[UR16][R34.64], P4 ;  /* 0x0880000022107fae */ /* 0x000fe6000a101c50 */
[C---:B------:R-:W-:Y:S01]  /*1110*/  SHF.L.U64.HI R81, R62.reuse, 0xd, RZ ;  /* 0x0000000d3e517819 */ /* 0x040fe200000102ff */
[----:B------:R-:W-:Y:S01]  /*1120*/  LDGSTS.E.BYPASS.128 [R16+0x8c00], desc[UR16][R36.64], P1 ;  /* 0x08c0000024107fae */ /* 0x000fe20008901c50 */
[----:B------:R-:W-:-:S03]  /*1130*/  IMAD.SHL.U32 R79, R62, 0x2000, RZ ;  /* 0x000020003e4f7824 */ /* 0x000fc600078e00ff */
[----:B------:R-:W-:Y:S04]  /*1140*/  LDGSTS.E.BYPASS.128 [R16+0x9000], desc[UR16][R40.64], P2 ;  /* 0x0900000028107fae */ /* 0x000fe80009101c50 */
[----:B------:R-:W-:Y:S04]  /*1150*/  LDGSTS.E.BYPASS.128 [R16+0x9400], desc[UR16][R42.64], P3 ;  /* 0x094000002a107fae */ /* 0x000fe80009901c50 */
[----:B------:R-:W-:Y:S04]  /*1160*/  LDGSTS.E.BYPASS.128 [R16+0x9800], desc[UR16][R44.64], P5 ;  /* 0x098000002c107fae */ /* 0x000fe8000a901c50 */
[----:B------:R-:W-:Y:S04]  /*1170*/  LDGSTS.E.BYPASS.128 [R16+0x9c00], desc[UR16][R18.64], P6 ;  /* 0x09c0000012107fae */ /* 0x000fe8000b101c50 */
[----:B------:R-:W0:Y:S04]  /*1180*/  LDGDEPBAR ;  /* 0x00000000000079af */ /* 0x000e280000000000 */
[----:B------:R-:W-:Y:S01]  /*1190*/  LDGSTS.E.BYPASS.128 [R16+0xc000], desc[UR16][R38.64+0x80], P0 ;  /* 0x0c00008026107fae */ /* 0x000fe20008101c50 */
[----:B------:R-:W-:-:S13]  /*11a0*/  ISETP.NE.AND P0, PT, R3, RZ, PT ;  /* 0x000000ff0300720c */ /* 0x000fda0003f05270 */
[----:B------:R1:W-:Y:S01]  /*11b0*/  LDGSTS.E.BYPASS.128 [R16+0xc400], desc[UR16][R32.64+0x80], P0 ;  /* 0x0c40008020107fae */ /* 0x0003e20008101c50 */
[----:B------:R-:W-:Y:S02]  /*11c0*/  ISETP.NE.AND P0, PT, R60, RZ, PT ;  /* 0x000000ff3c00720c */ /* 0x000fe40003f05270 */
[----:B------:R-:W-:Y:S01]  /*11d0*/  LOP3.LUT R60, R50, 0x40, RZ, 0xfc, !PT ;  /* 0x00000040323c7812 */ /* 0x000fe200078efcff */
[----:B------:R-:W-:Y:S03]  /*11e0*/  LDGSTS.E.BYPASS.128 [R16+0xc800], desc[UR16][R34.64+0x80], P4 ;  /* 0x0c80008022107fae */ /* 0x000fe6000a101c50 */
[C---:B------:R-:W-:Y:S01]  /*11f0*/  SHF.L.U64.HI R77, R60.reuse, 0xd, RZ ;  /* 0x0000000d3c4d7819 */ /* 0x040fe200000102ff */
[----:B------:R-:W-:Y:S01]  /*1200*/  LDGSTS.E.BYPASS.128 [R16+0xcc00], desc[UR16][R36.64+0x80], P1 ;  /* 0x0cc0008024107fae */ /* 0x000fe20008901c50 */
[----:B------:R-:W-:-:S03]  /*1210*/  IMAD.SHL.U32 R75, R60, 0x2000, RZ ;  /* 0x000020003c4b7824 */ /* 0x000fc600078e00ff */
[----:B------:R-:W-:Y:S01]  /*1220*/  LDGSTS.E.BYPASS.128 [R16+0xd000], desc[UR16][R40.64+0x80], P2 ;  /* 0x0d00008028107fae */ /* 0x000fe20009101c50 */
[----:B-1----:R-:W-:-:S03]  /*1230*/  IMAD.WIDE.U32 R32, R189, 0x2, RZ ;  /* 0x00000002bd207825 */ /* 0x002fc600078e00ff */
[----:B------:R-:W-:Y:S01]  /*1240*/  LDGSTS.E.BYPASS.128 [R16+0xd400], desc[UR16][R42.64+0x80], P3 ;  /* 0x0d4000802a107fae */ /* 0x000fe20009901c50 */
[----:B------:R-:W-:-:S03]  /*1250*/  LOP3.LUT R91, R91, R32, RZ, 0xfc, !PT ;  /* 0x000000205b5b7212 */ /* 0x000fc600078efcff */
[----:B------:R-:W-:Y:S01]  /*1260*/  LDGSTS.E.BYPASS.128 [R16+0xd800], desc[UR16][R44.64+0x80], P5 ;  /* 0x0d8000802c107fae */ /* 0x000fe2000a901c50 */
[----:B------:R-:W-:Y:S02]  /*1270*/  ISETP.GE.U32.AND P5, PT, R68, R17, PT ;  /* 0x000000114400720c */ /* 0x000fe40003fa6070 */
[-C--:B------:R-:W-:Y:S01]  /*1280*/  LOP3.LUT R93, R93, R33.reuse, RZ, 0xfc, !PT ;  /* 0x000000215d5d7212 */ /* 0x080fe200078efcff */
[----:B------:R1:W-:Y:S01]  /*1290*/  LDGSTS.E.BYPASS.128 [R16+0xdc00], desc[UR16][R18.64+0x80], P6 ;  /* 0x0dc0008012107fae */ /* 0x0003e2000b101c50 */
[----:B------:R-:W-:Y:S02]  /*12a0*/  ISETP.GE.AND.EX P5, PT, RZ, R82, PT, P5 ;  /* 0x00000052ff00720c */ /* 0x000fe40003fa6350 */
[----:B------:R-:W-:Y:S01]  /*12b0*/  LOP3.LUT R87, R87, R32, RZ, 0xfc, !PT ;  /* 0x0000002057577212 */ /* 0x000fe200078efcff */
[----:B------:R-:W0:Y:S01]  /*12c0*/  LDGDEPBAR ;  /* 0x00000000000079af */ /* 0x000e220000000000 */
[----:B------:R-:W-:Y:S02]  /*12d0*/  SEL R48, RZ, 0x10, P5 ;  /* 0x00000010ff307807 */ /* 0x000fe40002800000 */
[----:B------:R-:W-:-:S02]  /*12e0*/  LOP3.LUT R89, R89, R33, RZ, 0xfc, !PT ;  /* 0x0000002159597212 */ /* 0x000fc400078efcff */
[-C--:B------:R-:W-:Y:S02]  /*12f0*/  LOP3.LUT R83, R83, R32.reuse, RZ, 0xfc, !PT ;  /* 0x0000002053537212 */ /* 0x080fe400078efcff */
[----:B------:R-:W-:Y:S02]  /*1300*/  LOP3.LUT R85, R85, R33, RZ, 0xfc, !PT ;  /* 0x0000002155557212 */ /* 0x000fe400078efcff */
[C---:B-1----:R-:W-:Y:S02]  /*1310*/  IADD3 R18, P5, R22.reuse, R91, RZ ;  /* 0x0000005b16127210 */ /* 0x042fe40007fbe0ff */
[----:B------:R-:W-:Y:S02]  /*1320*/  LOP3.LUT R79, R79, R32, RZ, 0xfc, !PT ;  /* 0x000000204f4f7212 */ /* 0x000fe400078efcff */
[----:B------:R-:W-:Y:S01]  /*1330*/  LOP3.LUT R81, R81, R33, RZ, 0xfc, !PT ;  /* 0x0000002151517212 */ /* 0x000fe200078efcff */
[----:B------:R-:W-:Y:S01]  /*1340*/  IMAD.X R19, R23, 0x1, R93, P5 ;  /* 0x0000000117137824 */ /* 0x000fe200028e065d */
[----:B------:R-:W-:-:S02]  /*1350*/  IADD3 R34, P5, R22, R87, RZ ;  /* 0x0000005716227210 */ /* 0x000fc40007fbe0ff */
[-C--:B------:R-:W-:Y:S02]  /*1360*/  LOP3.LUT R75, R75, R32.reuse, RZ, 0xfc, !PT ;  /* 0x000000204b4b7212 */ /* 0x080fe400078efcff */
[----:B------:R-:W-:Y:S01]  /*1370*/  LOP3.LUT R77, R77, R33, RZ, 0xfc, !PT ;  /* 0x000000214d4d7212 */ /* 0x000fe200078efcff */
[----:B------:R-:W-:Y:S01]  /*1380*/  IMAD.X R35, R23, 0x1, R89, P5 ;  /* 0x0000000117237824 */ /* 0x000fe200028e0659 */
[----:B------:R-:W-:Y:S01]  /*1390*/  BAR.SYNC.DEFER_BLOCKING 0x0 ;  /* 0x0000000000007b1d */ /* 0x000fe20000010000 */
[C---:B------:R-:W-:Y:S02]  /*13a0*/  IADD3 R36, P5, R22.reuse, R83, RZ ;  /* 0x0000005316247210 */ /* 0x040fe40007fbe0ff */
[----:B------:R-:W-:Y:S02]  /*13b0*/  LOP3.LUT R71, R71, R32, RZ, 0xfc, !PT ;  /* 0x0000002047477212 */ /* 0x000fe400078efcff */
[----:B------:R-:W-:Y:S01]  /*13c0*/  LOP3.LUT R73, R73, R33, RZ, 0xfc, !PT ;  /* 0x0000002149497212 */ /* 0x000fe200078efcff */
[----:B------:R-:W-:Y:S01]  /*13d0*/  IMAD.X R37, R23, 0x1, R85, P5 ;  /* 0x0000000117257824 */ /* 0x000fe200028e0655 */
[----:B------:R-:W-:-:S02]  /*13e0*/  IADD3 R38, P5, R22, R79, RZ ;  /* 0x0000004f16267210 */ /* 0x000fc40007fbe0ff */
[-C--:B------:R-:W-:Y:S02]  /*13f0*/  LOP3.LUT R67, R67, R32.reuse, RZ, 0xfc, !PT ;  /* 0x0000002043437212 */ /* 0x080fe400078efcff */
[----:B------:R-:W-:Y:S01]  /*1400*/  LOP3.LUT R69, R69, R33, RZ, 0xfc, !PT ;  /* 0x0000002145457212 */ /* 0x000fe200078efcff */
[----:B------:R-:W-:Y:S01]  /*1410*/  IMAD.X R39, R23, 0x1, R81, P5 ;  /* 0x0000000117277824 */ /* 0x000fe200028e0651 */
[C---:B------:R-:W-:Y:S02]  /*1420*/  IADD3 R40, P5, R22.reuse, R75, RZ ;  /* 0x0000004b16287210 */ /* 0x040fe40007fbe0ff */
[----:B------:R-:W-:Y:S02]  /*1430*/  LOP3.LUT R63, R63, R32, RZ, 0xfc, !PT ;  /* 0x000000203f3f7212 */ /* 0x000fe400078efcff */
[----:B------:R-:W-:Y:S01]  /*1440*/  LOP3.LUT R65, R65, R33, RZ, 0xfc, !PT ;  /* 0x0000002141417212 */ /* 0x000fe200078efcff */
[----:B------:R-:W-:Y:S01]  /*1450*/  IMAD.X R41, R23, 0x1, R77, P5 ;  /* 0x0000000117297824 */ /* 0x000fe200028e064d */
[----:B------:R-:W-:-:S05]  /*1460*/  IADD3 R42, P5, R22, R71, RZ ;  /* 0x00000047162a7210 */ /* 0x000fca0007fbe0ff */
[----:B------:R-:W-:Y:S01]  /*1470*/  IMAD.X R43, R23, 0x1, R73, P5 ;  /* 0x00000001172b7824 */ /* 0x000fe200028e0649 */
[----:B------:R-:W-:-:S05]  /*1480*/  IADD3 R44, P5, R22, R67, RZ ;  /* 0x00000043162c7210 */ /* 0x000fca0007fbe0ff */
[----:B------:R-:W-:Y:S01]  /*1490*/  IMAD.X R45, R23, 0x1, R69, P5 ;  /* 0x00000001172d7824 */ /* 0x000fe200028e0645 */
[----:B------:R-:W-:-:S05]  /*14a0*/  IADD3 R32, P5, R22, R63, RZ ;  /* 0x0000003f16207210 */ /* 0x000fca0007fbe0ff */
[----:B------:R-:W-:Y:S01]  /*14b0*/  IMAD.X R33, R23, 0x1, R65, P5 ;  /* 0x0000000117217824 */ /* 0x000fe200028e0641 */
[----:B------:R-:W-:-:S04]  /*14c0*/  ISETP.GE.U32.AND P5, PT, R66, R17, PT ;  /* 0x000000114200720c */ /* 0x000fc80003fa6070 */
[----:B------:R-:W-:-:S04]  /*14d0*/  ISETP.GE.AND.EX P5, PT, RZ, R82, PT, P5 ;  /* 0x00000052ff00720c */ /* 0x000fc80003fa6350 */
[----:B------:R-:W-:Y:S02]  /*14e0*/  SEL R50, RZ, 0x10, P5 ;  /* 0x00000010ff327807 */ /* 0x000fe40002800000 */
[----:B------:R-:W-:-:S04]  /*14f0*/  ISETP.GE.U32.AND P5, PT, R64, R17, PT ;  /* 0x000000114000720c */ /* 0x000fc80003fa6070 */
[----:B------:R-:W-:-:S04]  /*1500*/  ISETP.GE.AND.EX P5, PT, RZ, R82, PT, P5 ;  /* 0x00000052ff00720c */ /* 0x000fc80003fa6350 */
[----:B------:R-:W-:Y:S02]  /*1510*/  SEL R51, RZ, 0x10, P5 ;  /* 0x00000010ff337807 */ /* 0x000fe40002800000 */
[----:B------:R-:W-:Y:S02]  /*1520*/  ISETP.GE.U32.AND P5, PT, R62, R17, PT ;  /* 0x000000113e00720c */ /* 0x000fe40003fa6070 */
[----:B------:R-:W-:Y:S02]  /*1530*/  LOP3.LUT R62, R0, 0x40, RZ, 0xfc, !PT ;  /* 0x00000040003e7812 */ /* 0x000fe400078efcff */
[----:B------:R-:W-:-:S04]  /*1540*/  ISETP.GE.AND.EX P5, PT, RZ, R82, PT, P5 ;  /* 0x00000052ff00720c */ /* 0x000fc80003fa6350 */
[----:B------:R-:W-:Y:S02]  /*1550*/  SEL R52, RZ, 0x10, P5 ;  /* 0x00000010ff347807 */ /* 0x000fe40002800000 */
[----:B------:R-:W-:Y:S02]  /*1560*/  ISETP.GE.U32.AND P5, PT, R60, R17, PT ;  /* 0x000000113c00720c */ /* 0x000fe40003fa6070 */
[----:B------:R-:W-:Y:S02]  /*1570*/  LOP3.LUT R60, R88, 0x40, RZ, 0xfc, !PT ;  /* 0x00000040583c7812 */ /* 0x000fe400078efcff */
[----:B------:R-:W-:-:S04]  /*1580*/  ISETP.GE.AND.EX P5, PT, RZ, R82, PT, P5 ;  /* 0x00000052ff00720c */ /* 0x000fc80003fa6350 */
[----:B------:R-:W-:Y:S02]  /*1590*/  SEL R53, RZ, 0x10, P5 ;  /* 0x00000010ff357807 */ /* 0x000fe40002800000 */
[----:B------:R-:W-:-:S04]  /*15a0*/  ISETP.GE.U32.AND P5, PT, R46, R17, PT ;  /* 0x000000112e00720c */ /* 0x000fc80003fa6070 */
        /* <DEDUP_REMOVED lines=8> */
[----:B------:R-:W-:-:S04]  /*1630*/  LEA R4, P5, R62, R20, 0xc ;  /* 0x000000143e047211 */ /* 0x000fc800078a60ff */
[----:B------:R-:W-:Y:S02]  /*1640*/  LEA.HI.X R195, R62, UR15, RZ, 0xc, P5 ;  /* 0x0000000f3ec37c11 */ /* 0x000fe4000a8f64ff */
[----:B------:R-:W-:-:S04]  /*1650*/  LEA R46, P5, R4, R24, 0x1 ;  /* 0x00000018042e7211 */ /* 0x000fc800078a08ff */
[----:B------:R-:W-:Y:S02]  /*1660*/  LEA.HI.X R47, R4, R25, R195, 0x1, P5 ;  /* 0x00000019042f7211 */ /* 0x000fe400028f0cc3 */
[----:B------:R-:W-:-:S04]  /*1670*/  LEA R3, P5, R60, R20, 0xc ;  /* 0x000000143c037211 */ /* 0x000fc800078a60ff */
[----:B------:R-:W-:Y:S02]  /*1680*/  LEA.HI.X R196, R60, UR15, RZ, 0xc, P5 ;  /* 0x0000000f3cc47c11 */ /* 0x000fe4000a8f64ff */
[----:B------:R-:W-:-:S04]  /*1690*/  ISETP.GE.U32.AND P5, PT, R95, R17, PT ;  /* 0x000000115f00720c */ /* 0x000fc80003fa6070 */
[----:B------:R-:W-:-:S04]  /*16a0*/  ISETP.GE.AND.EX P5, PT, RZ, R82, PT, P5 ;  /* 0x00000052ff00720c */ /* 0x000fc80003fa6350 */
[----:B------:R-:W-:Y:S02]  /*16b0*/  SEL R57, RZ, 0x4, P5 ;  /* 0x00000004ff397807 */ /* 0x000fe40002800000 */
[----:B------:R-:W-:-:S04]  /*16c0*/  ISETP.GT.AND P5, PT, R15, 0x7f, PT ;  /* 0x0000007f0f00780c */ /* 0x000fc80003fa4270 */
[----:B------:R-:W-:Y:S02]  /*16d0*/  SEL R48, R48, RZ, P5 ;  /* 0x000000ff30307207 */ /* 0x000fe40002800000 */
[----:B------:R-:W-:Y:S02]  /*16e0*/  SEL R50, R50, RZ, P5 ;  /* 0x000000ff32327207 */ /* 0x000fe40002800000 */
[----:B------:R-:W-:Y:S02]  /*16f0*/  SEL R51, R51, RZ, P5 ;  /* 0x000000ff33337207 */ /* 0x000fe40002800000 */
[----:B------:R-:W-:Y:S02]  /*1700*/  SEL R52, R52, RZ, P5 ;  /* 0x000000ff34347207 */ /* 0x000fe40002800000 */
[----:B------:R-:W-:Y:S02]  /*1710*/  SEL R53, R53, RZ, P5 ;  /* 0x000000ff35357207 */ /* 0x000fe40002800000 */
[----:B------:R-:W-:-:S02]  /*1720*/  SEL R54, R54, RZ, P5 ;  /* 0x000000ff36367207 */ /* 0x000fc40002800000 */
[----:B------:R-:W-:Y:S02]  /*1730*/  SEL R55, R55, RZ, P5 ;  /* 0x000000ff37377207 */ /* 0x000fe40002800000 */
[----:B------:R-:W-:Y:S02]  /*1740*/  SEL R56, R56, RZ, P5 ;  /* 0x000000ff38387207 */ /* 0x000fe40002800000 */
[----:B------:R-:W-:Y:S02]  /*1750*/  P2R R64, PR, RZ, 0x20 ;  /* 0x00000020ff407803 */ /* 0x000fe40000000000 */
[----:B------:R-:W-:Y:S02]  /*1760*/  ISETP.NE.U32.AND P5, PT, R48, RZ, PT ;  /* 0x000000ff3000720c */ /* 0x000fe40003fa5070 */
[----:B------:R-:W-:Y:S02]  /*1770*/  ISETP.NE.U32.AND P1, PT, R50, RZ, PT ;  /* 0x000000ff3200720c */ /* 0x000fe40003f25070 */
[----:B------:R-:W-:-:S02]  /*1780*/  ISETP.NE.U32.AND P4, PT, R51, RZ, PT ;  /* 0x000000ff3300720c */ /* 0x000fc40003f85070 */
[----:B------:R-:W-:Y:S02]  /*1790*/  ISETP.NE.U32.AND P2, PT, R53, RZ, PT ;  /* 0x000000ff3500720c */ /* 0x000fe40003f45070 */
[----:B------:R-:W-:Y:S02]  /*17a0*/  ISETP.NE.U32.AND P3, PT, R54, RZ, PT ;  /* 0x000000ff3600720c */ /* 0x000fe40003f65070 */
[----:B------:R-:W-:Y:S02]  /*17b0*/  ISETP.NE.U32.AND P6, PT, R55, RZ, PT ;  /* 0x000000ff3700720c */ /* 0x000fe40003fc5070 */
[----:B------:R-:W-:Y:S01]  /*17c0*/  P2R R49, PR, RZ, 0x10 ;  /* 0x00000010ff317803 */ /* 0x000fe20000000000 */
[----:B------:R-:W-:Y:S01]  /*17d0*/  @!PT LDS RZ, [RZ] ;  /* 0x00000000fffff984 */ /* 0x000fe20000000800 */
[----:B------:R-:W-:Y:S01]  /*17e0*/  @!PT LDS RZ, [RZ] ;  /* 0x00000000fffff984 */ /* 0x000fe20000000800 */
[----:B------:R-:W-:Y:S01]  /*17f0*/  @!PT LDS RZ, [RZ] ;  /* 0x00000000fffff984 */ /* 0x000fe20000000800 */
[----:B------:R-:W-:Y:S04]  /*1800*/  LDGSTS.E.BYPASS.128 [R16+0x2000], desc[UR16][R18.64], P5 ;  /* 0x0200000012107fae */ /* 0x000fe8000a901c50 */
[----:B------:R-:W-:Y:S01]  /*1810*/  LDGSTS.E.BYPASS.128 [R16+0x2400], desc[UR16][R34.64], P1 ;  /* 0x0240000022107fae */ /* 0x000fe20008901c50 */
[----:B------:R-:W-:-:S03]  /*1820*/  ISETP.NE.U32.AND P1, PT, R52, RZ, PT ;  /* 0x000000ff3400720c */ /* 0x000fc60003f25070 */
[----:B------:R-:W-:Y:S01]  /*1830*/  LDGSTS.E.BYPASS.128 [R16+0x2800], desc[UR16][R36.64], P4 ;  /* 0x0280000024107fae */ /* 0x000fe2000a101c50 */
[----:B------:R-:W-:-:S09]  /*1840*/  ISETP.NE.U32.AND P4, PT, R50, RZ, PT ;  /* 0x000000ff3200720c */ /* 0x000fd20003f85070 */
[----:B------:R-:W-:Y:S04]  /*1850*/  LDGSTS.E.BYPASS.128 [R16+0x2c00], desc[UR16][R38.64], P1 ;  /* 0x02c0000026107fae */ /* 0x000fe80008901c50 */
[----:B------:R-:W-:Y:S04]  /*1860*/  LDGSTS.E.BYPASS.128 [R16+0x3000], desc[UR16][R40.64], P2 ;  /* 0x0300000028107fae */ /* 0x000fe80009101c50 */
[----:B------:R-:W-:Y:S04]  /*1870*/  LDGSTS.E.BYPASS.128 [R16+0x3400], desc[UR16][R42.64], P3 ;  /* 0x034000002a107fae */ /* 0x000fe80009901c50 */
[----:B------:R-:W-:Y:S01]  /*1880*/  LDGSTS.E.BYPASS.128 [R16+0x3800], desc[UR16][R44.64], P6 ;  /* 0x038000002c107fae */ /* 0x000fe2000b101c50 */
[----:B------:R-:W-:-:S13]  /*1890*/  ISETP.NE.U32.AND P6, PT, R56, RZ, PT ;  /* 0x000000ff3800720c */ /* 0x000fda0003fc5070 */
[----:B------:R-:W-:Y:S04]  /*18a0*/  LDGSTS.E.BYPASS.128 [R16+0x3c00], desc[UR16][R32.64], P6 ;  /* 0x03c0000020107fae */ /* 0x000fe8000b101c50 */
[----:B------:R-:W0:Y:S04]  /*18b0*/  LDGDEPBAR ;  /* 0x00000000000079af */ /* 0x000e280000000000 */
[----:B------:R-:W-:Y:S01]  /*18c0*/  LDGSTS.E.BYPASS.128 [R16+0x6000], desc[UR16][R18.64+0x80], P5 ;  /* 0x0600008012107fae */ /* 0x000fe2000a901c50 */
[----:B------:R-:W-:-:S03]  /*18d0*/  ISETP.LT.U32.AND P5, PT, R62, R17, PT ;  /* 0x000000113e00720c */ /* 0x000fc60003fa1070 */
[----:B------:R1:W-:Y:S01]  /*18e0*/  LDGSTS.E.BYPASS.128 [R16+0x6400], desc[UR16][R34.64+0x80], P4 ;  /* 0x0640008022107fae */ /* 0x0003e2000a101c50 */
[----:B------:R-:W-:Y:S02]  /*18f0*/  ISETP.NE.AND P4, PT, R49, RZ, PT ;  /* 0x000000ff3100720c */ /* 0x000fe40003f85270 */
[----:B------:R-:W-:-:S04]  /*1900*/  ISETP.LT.AND.EX P5, PT, RZ, R82, P0, P5 ;  /* 0x00000052ff00720c */ /* 0x000fc800007a1350 */
[----:B------:R-:W-:Y:S02]  /*1910*/  SEL R49, RZ, 0x10, !P5 ;  /* 0x00000010ff317807 */ /* 0x000fe40006800000 */
[----:B-1----:R-:W-:-:S05]  /*1920*/  P2R R35, PR, RZ, 0x10 ;  /* 0x00000010ff237803 */ /* 0x002fca0000000000 */
[----:B------:R-:W-:Y:S01]  /*1930*/  LDGSTS.E.BYPASS.128 [R16+0x6800], desc[UR16][R36.64+0x80], P4 ;  /* 0x0680008024107fae */ /* 0x000fe2000a101c50 */
[----:B------:R-:W-:Y:S02]  /*1940*/  ISETP.NE.U32.AND P4, PT, R55, RZ, PT ;  /* 0x000000ff3700720c */ /* 0x000fe40003f85070 */
[----:B------:R-:W-:Y:S01]  /*1950*/  @P5 LOP3.LUT R2, R2, 0x1000, RZ, 0xfc, !PT ;  /* 0x0000100002025812 */ /* 0x000fe200078efcff */
[----:B------:R-:W-:Y:S01]  /*1960*/  LDGSTS.E.BYPASS.128 [R16+0x6c00], desc[UR16][R38.64+0x80], P1 ;  /* 0x06c0008026107fae */ /* 0x000fe20008901c50 */
[----:B------:R-:W-:Y:S02]  /*1970*/  ISETP.NE.AND P5, PT, R64, RZ, PT ;  /* 0x000000ff4000720c */ /* 0x000fe40003fa5270 */
[----:B------:R-:W-:Y:S01]  /*1980*/  LOP3.LUT R2, R2, 0xfffff7ff, RZ, 0xc0, !PT ;  /* 0xfffff7ff02027812 */ /* 0x000fe200078ec0ff */
[----:B------:R-:W-:Y:S01]  /*1990*/  LDGSTS.E.BYPASS.128 [R16+0x7000], desc[UR16][R40.64+0x80], P2 ;  /* 0x0700008028107fae */ /* 0x000fe20009101c50 */
[----:B------:R-:W-:Y:S02]  /*19a0*/  SEL R49, R49, RZ, P5 ;  /* 0x000000ff31317207 */ /* 0x000fe40002800000 */
[----:B------:R-:W-:Y:S01]  /*19b0*/  SEL R57, R57, RZ, P5 ;  /* 0x000000ff39397207 */ /* 0x000fe20002800000 */
[----:B------:R-:W-:Y:S04]  /*19c0*/  LDGSTS.E.BYPASS.128 [R16+0x7400], desc[UR16][R42.64+0x80], P3 ;  /* 0x074000802a107fae */ /* 0x000fe80009901c50 */
[----:B------:R-:W-:Y:S01]  /*19d0*/  LDGSTS.E.BYPASS.128 [R16+0x7800], desc[UR16][R44.64+0x80], P4 ;  /* 0x078000802c107fae */ /* 0x000fe2000a101c50 */
[----:B------:R-:W-:-:S02]  /*19e0*/  ISETP.NE.U32.AND P4, PT, R49, RZ, PT ;  /* 0x000000ff3100720c */ /* 0x000fc40003f85070 */
[----:B------:R-:W-:Y:S01]  /*19f0*/  LOP3.LUT R49, R86, 0x40, RZ, 0xfc, !PT ;  /* 0x0000004056317812 */ /* 0x000fe200078efcff */
[----:B------:R-:W-:Y:S04]  /*1a00*/  LDGSTS.E.BYPASS.128 [R16+0x7c00], desc[UR16][R32.64+0x80], P6 ;  /* 0x07c0008020107fae */ /* 0x000fe8000b101c50 */
[----:B------:R-:W0:Y:S06]  /*1a10*/  LDGDEPBAR ;  /* 0x00000000000079af */ /* 0x000e2c0000000000 */
[----:B------:R1:W-:Y:S01]  /*1a20*/  LDGSTS.E.BYPASS.128 [R59+0x11000], desc[UR16][R46.64], P4 ;  /* 0x110000002e3b7fae */ /* 0x0003e2000a101c50 */
[----:B------:R-:W-:-:S04]  /*1a30*/  LEA R187, P4, R49, R20, 0xc ;  /* 0x0000001431bb7211 */ /* 0x000fc800078860ff */
[----:B------:R-:W-:Y:S02]  /*1a40*/  LEA.HI.X R197, R49, UR15, RZ, 0xc, P4 ;  /* 0x0000000f31c57c11 */ /* 0x000fe4000a0f64ff */
[----:B------:R-:W-:-:S04]  /*1a50*/  LEA R18, P4, R3, R24, 0x1 ;  /* 0x0000001803127211 */ /* 0x000fc800078808ff */
[----:B------:R-:W-:Y:S02]  /*1a60*/  LEA.HI.X R19, R3, R25, R196, 0x1, P4 ;  /* 0x0000001903137211 */ /* 0x000fe400020f0cc4 */
[----:B------:R-:W-:Y:S02]  /*1a70*/  ISETP.LT.U32.AND P4, PT, R60, R17, PT ;  /* 0x000000113c00720c */ /* 0x000fe40003f81070 */
[----:B-1----:R-:W-:Y:S02]  /*1a80*/  LOP3.LUT R46, R84, 0x40, RZ, 0xfc, !PT ;  /* 0x00000040542e7812 */ /* 0x002fe400078efcff */
[----:B------:R-:W-:Y:S02]  /*1a90*/  ISETP.LT.AND.EX P4, PT, RZ, R82, P0, P4 ;  /* 0x00000052ff00720c */ /* 0x000fe40000781340 */
[----:B------:R-:W-:Y:S02]  /*1aa0*/  P2R R47, PR, RZ, 0x1 ;  /* 0x00000001ff2f7803 */ /* 0x000fe40000000000 */
[----:B------:R-:W-:-:S04]  /*1ab0*/  SEL R32, RZ, 0x10, !P4 ;  /* 0x00000010ff207807 */ /* 0x000fc80006000000 */
[----:B------:R-:W-:-:S05]  /*1ac0*/  SEL R32, R32, RZ, P5 ;  /* 0x000000ff20207207 */ /* 0x000fca0002800000 */
[----:B------:R-:W-:Y:S02]  /*1ad0*/  @P4 LOP3.LUT R2, R2, 0x800, RZ, 0xfc, !PT ;  /* 0x0000080002024812 */ /* 0x000fe400078efcff */
[----:B------:R-:W-:Y:S02]  /*1ae0*/  ISETP.NE.U32.AND P4, PT, R32, RZ, PT ;  /* 0x000000ff2000720c */ /* 0x000fe40003f85070 */
[----:B------:R-:W-:-:S11]  /*1af0*/  LOP3.LUT R2, R2, 0xfffffbff, RZ, 0xc0, !PT ;  /* 0xfffffbff02027812 */ /* 0x000fd600078ec0ff */
[----:B------:R1:W-:Y:S01]  /*1b00*/  LDGSTS.E.BYPASS.128 [R59+0x11400], desc[UR16][R18.64], P4 ;  /* 0x11400000123b7fae */ /* 0x0003e2000a101c50 */
[----:B------:R-:W-:-:S04]  /*1b10*/  LEA R188, P4, R46, R20, 0xc ;  /* 0x000000142ebc7211 */ /* 0x000fc800078860ff */
[----:B------:R-:W-:Y:S02]  /*1b20*/  LEA.HI.X R198, R46, UR15, RZ, 0xc, P4 ;  /* 0x0000000f2ec67c11 */ /* 0x000fe4000a0f64ff */
[----:B------:R-:W-:-:S04]  /*1b30*/  LEA R32, P4, R187, R24, 0x1 ;  /* 0x00000018bb207211 */ /* 0x000fc800078808ff */
[----:B------:R-:W-:Y:S02]  /*1b40*/  LEA.HI.X R33, R187, R25, R197, 0x1, P4 ;  /* 0x00000019bb217211 */ /* 0x000fe400020f0cc5 */
[----:B------:R-:W-:-:S04]  /*1b50*/  LEA R38, P4, R188, R24, 0x1 ;  /* 0x00000018bc267211 */ /* 0x000fc800078808ff */
[----:B------:R-:W-:Y:S02]  /*1b60*/  LEA.HI.X R39, R188, R25, R198, 0x1, P4 ;  /* 0x00000019bc277211 */ /* 0x000fe400020f0cc6 */
[----:B------:R-:W-:-:S04]  /*1b70*/  ISETP.LT.U32.AND P4, PT, R49, R17, PT ;  /* 0x000000113100720c */ /* 0x000fc80003f81070 */
[----:B------:R-:W-:-:S04]  /*1b80*/  ISETP.LT.AND.EX P4, PT, RZ, R82, P0, P4 ;  /* 0x00000052ff00720c */ /* 0x000fc80000781340 */
[----:B------:R-:W-:-:S04]  /*1b90*/  SEL R34, RZ, 0x10, !P4 ;  /* 0x00000010ff227807 */ /* 0x000fc80006000000 */
[----:B------:R-:W-:-:S05]  /*1ba0*/  SEL R34, R34, RZ, P5 ;  /* 0x000000ff22227207 */ /* 0x000fca0002800000 */
[----:B------:R-:W-:Y:S02]  /*1bb0*/  @P4 LOP3.LUT R2, R2, 0x400, RZ, 0xfc, !PT ;  /* 0x0000040002024812 */ /* 0x000fe400078efcff */
[----:B------:R-:W-:Y:S02]  /*1bc0*/  ISETP.NE.U32.AND P4, PT, R34, RZ, PT ;  /* 0x000000ff2200720c */ /* 0x000fe40003f85070 */
[----:B------:R-:W-:-:S11]  /*1bd0*/  LOP3.LUT R2, R2, 0xfffffeff, RZ, 0xc0, !PT ;  /* 0xfffffeff02027812 */ /* 0x000fd600078ec0ff */
[----:B------:R2:W-:Y:S01]  /*1be0*/  LDGSTS.E.BYPASS.128 [R61+0x11000], desc[UR16][R32.64], P4 ;  /* 0x11000000203d7fae */ /* 0x0005e2000a101c50 */
[----:B------:R-:W-:-:S04]  /*1bf0*/  ISETP.LT.U32.AND P4, PT, R46, R17, PT ;  /* 0x000000112e00720c */ /* 0x000fc80003f81070 */
[----:B------:R-:W-:Y:S02]  /*1c00*/  ISETP.LT.AND.EX P4, PT, RZ, R82, P0, P4 ;  /* 0x00000052ff00720c */ /* 0x000fe40000781340 */
[----:B------:R-:W-:Y:S02]  /*1c10*/  ISETP.NE.U32.AND P0, PT, R50, RZ, PT ;  /* 0x000000ff3200720c */ /* 0x000fe40003f05070 */
[----:B------:R-:W-:-:S04]  /*1c20*/  SEL R17, RZ, 0x10, !P4 ;  /* 0x00000010ff117807 */ /* 0x000fc80006000000 */
[----:B------:R-:W-:Y:S02]  /*1c30*/  SEL R17, R17, RZ, P5 ;  /* 0x000000ff11117207 */ /* 0x000fe40002800000 */
[----:B------:R-:W-:-:S03]  /*1c40*/  LEA R44, P5, R95, R28, 0x7 ;  /* 0x0000001c5f2c7211 */ /* 0x000fc600078a38ff */
[----:B------:R-:W-:Y:S02]  /*1c50*/  @P4 LOP3.LUT R2, R2, 0x100, RZ, 0xfc, !PT ;  /* 0x0000010002024812 */ /* 0x000fe400078efcff */
[----:B------:R-:W-:Y:S02]  /*1c60*/  LEA.HI.X R45, R95, R29, RZ, 0x7, P5 ;  /* 0x0000001d5f2d7211 */ /* 0x000fe400028f3cff */
[----:B------:R-:W-:Y:S02]  /*1c70*/  ISETP.NE.U32.AND P5, PT, R17, RZ, PT ;  /* 0x000000ff1100720c */ /* 0x000fe40003fa5070 */
[----:B------:R-:W-:Y:S02]  /*1c80*/  ISETP.NE.AND P4, PT, R35, RZ, PT ;  /* 0x000000ff2300720c */ /* 0x000fe40003f85270 */
[----:B------:R-:W-:-:S09]  /*1c90*/  P2R R17, PR, RZ, 0x1 ;  /* 0x00000001ff117803 */ /* 0x000fd20000000000 */
[----:B------:R3:W-:Y:S01]  /*1ca0*/  LDGSTS.E.BYPASS.128 [R59+0x11c00], desc[UR16][R38.64], P5 ;  /* 0x11c00000263b7fae */ /* 0x0007e2000a901c50 */
[----:B-1----:R-:W-:-:S03]  /*1cb0*/  IADD3 R18, P5, R26, R91, RZ ;  /* 0x0000005b1a127210 */ /* 0x002fc60007fbe0ff */
[----:B------:R-:W0:Y:S02]  /*1cc0*/  LDGDEPBAR ;  /* 0x00000000000079af */ /* 0x000e240000000000 */
[----:B------:R-:W-:Y:S01]  /*1cd0*/  IMAD.X R19, R27, 0x1, R93, P5 ;  /* 0x000000011b137824 */ /* 0x000fe200028e065d */
[----:B--2---:R-:W-:-:S05]  /*1ce0*/  IADD3 R32, P5, R26, R87, RZ ;  /* 0x000000571a207210 */ /* 0x004fca0007fbe0ff */
[----:B------:R-:W-:Y:S01]  /*1cf0*/  IMAD.X R33, R27, 0x1, R89, P5 ;  /* 0x000000011b217824 */ /* 0x000fe200028e0659 */
[----:B------:R-:W-:-:S13]  /*1d00*/  ISETP.NE.U32.AND P5, PT, R57, RZ, PT ;  /* 0x000000ff3900720c */ /* 0x000fda0003fa5070 */
[----:B------:R1:W-:Y:S01]  /*1d10*/  LDGSTS.E [R80+0x14b00], desc[UR16][R44.64], P5 ;  /* 0x14b000002c507fae */ /* 0x0003e2000a921850 */
[----:B------:R-:W-:-:S03]  /*1d20*/  IADD3 R34, P5, R26, R83, RZ ;  /* 0x000000531a227210 */ /* 0x000fc60007fbe0ff */
[----:B------:R-:W0:Y:S02]  /*1d30*/  LDGDEPBAR ;  /* 0x00000000000079af */ /* 0x000e240000000000 */
[----:B------:R-:W-:Y:S01]  /*1d40*/  IMAD.X R35, R27, 0x1, R85, P5 ;  /* 0x000000011b237824 */ /* 0x000fe200028e0655 */
[----:B------:R-:W-:-:S05]  /*1d50*/  IADD3 R36, P5, R26, R79, RZ ;  /* 0x0000004f1a247210 */ /* 0x000fca0007fbe0ff */
[----:B------:R-:W-:Y:S01]  /*1d60*/  IMAD.X R37, R27, 0x1, R81, P5 ;  /* 0x000000011b257824 */ /* 0x000fe200028e0651 */
[----:B---3--:R-:W-:-:S05]  /*1d70*/  IADD3 R38, P5, R26, R75, RZ ;  /* 0x0000004b1a267210 */ /* 0x008fca0007fbe0ff */
[----:B------:R-:W-:Y:S01]  /*1d80*/  IMAD.X R39, R27, 0x1, R77, P5 ;  /* 0x000000011b277824 */ /* 0x000fe200028e064d */
[----:B------:R-:W-:-:S05]  /*1d90*/  IADD3 R40, P5, R26, R71, RZ ;  /* 0x000000471a287210 */ /* 0x000fca0007fbe0ff */
[----:B------:R-:W-:Y:S01]  /*1da0*/  IMAD.X R41, R27, 0x1, R73, P5 ;  /* 0x000000011b297824 */ /* 0x000fe200028e0649 */
[----:B------:R-:W-:-:S05]  /*1db0*/  IADD3 R42, P5, R26, R67, RZ ;  /* 0x000000431a2a7210 */ /* 0x000fca0007fbe0ff */
[----:B------:R-:W-:Y:S01]  /*1dc0*/  IMAD.X R43, R27, 0x1, R69, P5 ;  /* 0x000000011b2b7824 */ /* 0x000fe200028e0645 */
[----:B-1----:R-:W-:-:S05]  /*1dd0*/  IADD3 R44, P5, R26, R63, RZ ;  /* 0x0000003f1a2c7210 */ /* 0x002fca0007fbe0ff */
[----:B------:R-:W-:Y:S01]  /*1de0*/  IMAD.X R45, R27, 0x1, R65, P5 ;  /* 0x000000011b2d7824 */ /* 0x000fe200028e0641 */
[----:B------:R-:W-:-:S13]  /*1df0*/  ISETP.NE.U32.AND P5, PT, R48, RZ, PT ;  /* 0x000000ff3000720c */ /* 0x000fda0003fa5070 */
[----:B------:R1:W-:Y:S01]  /*1e00*/  LDGSTS.E.BYPASS.128 [R16+0xa000], desc[UR16][R18.64], P5 ;  /* 0x0a00000012107fae */ /* 0x0003e2000a901c50 */
[----:B------:R-:W-:-:S03]  /*1e10*/  ISETP.NE.U32.AND P5, PT, R55, RZ, PT ;  /* 0x000000ff3700720c */ /* 0x000fc60003fa5070 */
[----:B------:R1:W-:Y:S01]  /*1e20*/  LDGSTS.E.BYPASS.128 [R16+0xa400], desc[UR16][R32.64], P0 ;  /* 0x0a40000020107fae */ /* 0x0003e20008101c50 */
[----:B------:R-:W-:-:S03]  /*1e30*/  ISETP.NE.U32.AND P0, PT, R48, RZ, PT ;  /* 0x000000ff3000720c */ /* 0x000fc60003f05070 */
[----:B------:R1:W-:Y:S04]  /*1e40*/  LDGSTS.E.BYPASS.128 [R16+0xa800], desc[UR16][R34.64], P4 ;  /* 0x0a80000022107fae */ /* 0x0003e8000a101c50 */
[----:B------:R1:W-:Y:S04]  /*1e50*/  LDGSTS.E.BYPASS.128 [R16+0xac00], desc[UR16][R36.64], P1 ;  /* 0x0ac0000024107fae */ /* 0x0003e80008901c50 */
[----:B------:R1:W-:Y:S04]  /*1e60*/  LDGSTS.E.BYPASS.128 [R16+0xb000], desc[UR16][R38.64], P2 ;  /* 0x0b00000026107fae */ /* 0x0003e80009101c50 */
[----:B------:R1:W-:Y:S04]  /*1e70*/  LDGSTS.E.BYPASS.128 [R16+0xb400], desc[UR16][R40.64], P3 ;  /* 0x0b40000028107fae */ /* 0x0003e80009901c50 */
[----:B------:R1:W-:Y:S04]  /*1e80*/  LDGSTS.E.BYPASS.128 [R16+0xb800], desc[UR16][R42.64], P5 ;  /* 0x0b8000002a107fae */ /* 0x0003e8000a901c50 */
[----:B------:R1:W-:Y:S04]  /*1e90*/  LDGSTS.E.BYPASS.128 [R16+0xbc00], desc[UR16][R44.64], P6 ;  /* 0x0bc000002c107fae */ /* 0x0003e8000b101c50 */
[----:B------:R-:W0:Y:S04]  /*1ea0*/  LDGDEPBAR ;  /* 0x00000000000079af */ /* 0x000e280000000000 */
[----:B------:R1:W-:Y:S01]  /*1eb0*/  LDGSTS.E.BYPASS.128 [R16+0xe000], desc[UR16][R18.64+0x80], P0 ;  /* 0x0e00008012107fae */ /* 0x0003e20008101c50 */
[----:B------:R-:W-:-:S13]  /*1ec0*/  ISETP.NE.AND P0, PT, R17, RZ, PT ;  /* 0x000000ff1100720c */ /* 0x000fda0003f05270 */
[----:B------:R1:W-:Y:S01]  /*1ed0*/  LDGSTS.E.BYPASS.128 [R16+0xe400], desc[UR16][R32.64+0x80], P0 ;  /* 0x0e40008020107fae */ /* 0x0003e20008101c50 */
[----:B------:R-:W-:-:S03]  /*1ee0*/  ISETP.NE.AND P0, PT, R47, RZ, PT ;  /* 0x000000ff2f00720c */ /* 0x000fc60003f05270 */
        /* <DEDUP_REMOVED lines=9> */
[----:B------:R-:W-:-:S03]  /*1f80*/  ISETP.GT.AND P5, PT, R15, 0x3f, PT ;  /* 0x0000003f0f00780c */ /* 0x000fc60003fa4270 */
[----:B------:R1:W-:Y:S04]  /*1f90*/  LDGSTS.E.BYPASS.128 [R16+0xfc00], desc[UR16][R44.64+0x80], P6 ;  /* 0x0fc000802c107fae */ /* 0x0003e8000b101c50 */
[----:B------:R-:W0:Y:S06]  /*1fa0*/  LDGDEPBAR ;  /* 0x00000000000079af */ /* 0x000e2c0000000000 */
[----:B------:R-:W-:Y:S05]  /*1fb0*/  @P5 BRA `(.L_x_0) ;  /* 0x0000000000905947 */ /* 0x000fea0003800000 */
[----:B------:R-:W-:Y:S02]  /*1fc0*/  LOP3.LUT R0, R6, 0x6, RZ, 0xc0, !PT ;  /* 0x0000000606007812 */ /* 0x000fe400078ec0ff */
[----:B------:R-:W-:Y:S02]  /*1fd0*/  CS2R R52, SRZ ;  /* 0x0000000000347805 */ /* 0x000fe4000001ff00 */
[----:B------:R-:W-:Y:S02]  /*1fe0*/  CS2R R54, SRZ ;  /* 0x0000000000367805 */ /* 0x000fe4000001ff00 */
[----:B-1----:R-:W-:Y:S02]  /*1ff0*/  CS2R R44, SRZ ;  /* 0x00000000002c7805 */ /* 0x002fe4000001ff00 */
[----:B------:R-:W-:Y:S01]  /*2000*/  CS2R R46, SRZ ;  /* 0x00000000002e7805 */ /* 0x000fe2000001ff00 */
[----:B------:R1:W-:Y:S01]  /*2010*/  STL [R1+0x1c], R0 ;  /* 0x00001c0001007387 */ /* 0x0003e20000100800 */
[----:B------:R-:W-:-:S02]  /*2020*/  CS2R R36, SRZ ;  /* 0x0000000000247805 */ /* 0x000fc4000001ff00 */
[----:B------:R-:W-:Y:S02]  /*2030*/  CS2R R38, SRZ ;  /* 0x0000000000267805 */ /* 0x000fe4000001ff00 */
[----:B------:R-:W-:Y:S02]  /*2040*/  CS2R R88, SRZ ;  /* 0x0000000000587805 */ /* 0x000fe4000001ff00 */
[----:B------:R-:W-:Y:S02]  /*2050*/  CS2R R90, SRZ ;  /* 0x00000000005a7805 */ /* 0x000fe4000001ff00 */
[----:B------:R-:W-:Y:S02]  /*2060*/  CS2R R92, SRZ ;  /* 0x00000000005c7805 */ /* 0x000fe4000001ff00 */
[----:B------:R-:W-:Y:S02]  /*2070*/  CS2R R94, SRZ ;  /* 0x00000000005e7805 */ /* 0x000fe4000001ff00 */
        /* <DEDUP_REMOVED lines=21> */
[----:B------:R-:W-:Y:S01]  /*21d0*/  CS2R R82, SRZ ;  /* 0x0000000000527805 */ /* 0x000fe2000001ff00 */
[----:B------:R-:W-:Y:S01]  /*21e0*/  USHF.L.U32 UR8, UR4, 0x4, URZ ;  /* 0x0000000404087899 */ /* 0x000fe2000800063f */
[----:B-1----:R-:W-:Y:S11]  /*21f0*/  BRA `(.L_x_1) ;  /* 0x0000004800dc7947 */ /* 0x002ff60003800000 */
.L_x_0:
[----:B------:R-:W-:Y:S01]  /*2200*/  SHF.R.S32.HI R8, RZ, 0x1f, R15 ;  /* 0x0000001fff087819 */ /* 0x000fe2000001140f */
[----:B------:R-:W-:Y:S01]  /*2210*/  USHF.L.U32 UR8, UR4, 0x4, URZ ;  /* 0x0000000404087899 */ /* 0x000fe2000800063f */
[----:B------:R-:W-:Y:S01]  /*2220*/  LOP3.LUT R14, R6, 0x6, RZ, 0xc0, !PT ;  /* 0x00000006060e7812 */ /* 0x000fe200078ec0ff */
[C---:B------:R-:W-:Y:S01]  /*2230*/  IMAD.SHL.U32 R11, R100.reuse, 0x20, RZ ;  /* 0x00000020640b7824 */ /* 0x040fe200078e00ff */
[C---:B------:R-:W-:Y:S01]  /*2240*/  LOP3.LUT R12, R100.reuse, 0x3, RZ, 0xc0, !PT ;  /* 0x00000003640c7812 */ /* 0x040fe200078ec0ff */
[----:B------:R-:W2:Y:S01]  /*2250*/  LDC.64 R250, c[0x0][0x238] ;  /* 0x00008e00fffa7b82 */ /* 0x000ea20000000a00 */
[C---:B------:R-:W-:Y:S01]  /*2260*/  LOP3.LUT R6, R100.reuse, 0x8, RZ, 0xc0, !PT ;  /* 0x0000000864067812 */ /* 0x040fe200078ec0ff */
[----:B------:R3:W-:Y:S01]  /*2270*/  STL [R1+0x1c], R14 ;  /* 0x00001c0e01007387 */ /* 0x0007e20000100800 */
[----:B------:R-:W-:Y:S01]  /*2280*/  LOP3.LUT R9, R100, 0x10, RZ, 0xc0, !PT ;  /* 0x0000001064097812 */ /* 0x000fe200078ec0ff */
[----:B------:R-:W-:Y:S01]  /*2290*/  USHF.R.U32.HI UR13, URZ, 0x1, UR4 ;  /* 0x000000013f0d7899 */ /* 0x000fe20008011604 */
[----:B------:R-:W-:Y:S01]  /*22a0*/  LEA.HI R8, R8, R15, RZ, 0x6 ;  /* 0x0000000f08087211 */ /* 0x000fe200078f30ff */
[----:B------:R-:W-:Y:S01]  /*22b0*/  IMAD R15, R12, 0x48, RZ ;  /* 0x000000480c0f7824 */ /* 0x000fe200078e02ff */
[----:B------:R-:W-:Y:S01]  /*22c0*/  ISETP.NE.AND P5, PT, R58, RZ, PT ;  /* 0x000000ff3a00720c */ /* 0x000fe20003fa5270 */
[----:B------:R-:W-:Y:S01]  /*22d0*/  IMAD R12, R6, 0x8, R14 ;  /* 0x00000008060c7824 */ /* 0x000fe200078e020e */
[----:B------:R-:W-:Y:S01]  /*22e0*/  SHF.R.S32.HI R10, RZ, 0x1, R100 ;  /* 0x00000001ff0a7819 */ /* 0x000fe20000011464 */
[----:B------:R-:W-:Y:S01]  /*22f0*/  IMAD.SHL.U32 R31, R31, 0x4000, RZ ;  /* 0x000040001f1f7824 */ /* 0x000fe200078e00ff */
[----:B-1----:R-:W-:Y:S01]  /*2300*/  SEL R16, RZ, 0x120, !P5 ;  /* 0x00000120ff107807 */ /* 0x002fe20006800000 */
[C---:B---3--:R-:W-:Y:S01]  /*2310*/  IMAD.SHL.U32 R14, R9.reuse, 0x8, RZ ;  /* 0x00000008090e7824 */ /* 0x048fe200078e00ff */
[----:B------:R-:W-:Y:S01]  /*2320*/  SGXT R10, R10, 0x1 ;  /* 0x000000010a0a781a */ /* 0x000fe20000000200 */
[----:B------:R-:W-:Y:S01]  /*2330*/  IMAD.MOV.U32 R236, RZ, RZ, RZ ;  /* 0x000000ffffec7224 */ /* 0x000fe200078e00ff */
[----:B------:R-:W-:Y:S01]  /*2340*/  LOP3.LUT R15, R16, R15, RZ, 0x3c, !PT ;  /* 0x0000000f100f7212 */ /* 0x000fe200078e3cff */
[----:B------:R-:W-:Y:S01]  /*2350*/  IMAD.SHL.U32 R16, R9, 0x20, RZ ;  /* 0x0000002009107824 */ /* 0x000fe200078e00ff */
[----:B------:R-:W-:-:S02]  /*2360*/  IADD3 R12, R14, R12, R5 ;  /* 0x0000000c0e0c7210 */ /* 0x000fc40007ffe005 */
[----:B------:R-:W-:Y:S02]  /*2370*/  CS2R R56, SRZ ;  /* 0x0000000000387805 */ /* 0x000fe4000001ff00 */
[----:B------:R-:W-:Y:S02]  /*2380*/  LOP3.LUT R10, R10, 0x48, RZ, 0xc0, !PT ;  /* 0x000000480a0a7812 */ /* 0x000fe400078ec0ff */
[----:B------:R-:W-:Y:S02]  /*2390*/  CS2R R58, SRZ ;  /* 0x00000000003a7805 */ /* 0x000fe4000001ff00 */
[----:B------:R-:W-:Y:S01]  /*23a0*/  SHF.R.S32.HI R252, RZ, 0x6, R8 ;  /* 0x00000006fffc7819 */ /* 0x000fe20000011408 */
[----:B------:R-:W-:Y:S01]  /*23b0*/  VIADD R12, R12, UR8 ;  /* 0x000000080c0c7c36 */ /* 0x000fe20008000000 */
[----:B------:R-:W-:Y:S01]  /*23c0*/  LOP3.LUT R10, R10, 0x20, R11, 0xf8, !PT ;  /* 0x000000200a0a7812 */ /* 0x000fe200078ef80b */
[----:B------:R-:W-:Y:S01]  /*23d0*/  IMAD R11, R6, 0x40, R15 ;  /* 0x00000040060b7824 */ /* 0x000fe200078e020f */
[----:B------:R-:W-:-:S02]  /*23e0*/  SEL R13, RZ, 0x90, !P5 ;  /* 0x00000090ff0d7807 */ /* 0x000fc40006800000 */
[----:B------:R-:W-:Y:S02]  /*23f0*/  CS2R R84, SRZ ;  /* 0x0000000000547805 */ /* 0x000fe4000001ff00 */
[----:B------:R-:W-:Y:S02]  /*2400*/  SHF.R.U32.HI R8, RZ, 0x1, R9 ;  /* 0x00000001ff087819 */ /* 0x000fe40000011609 */
[----:B------:R-:W-:Y:S02]  /*2410*/  CS2R R86, SRZ ;  /* 0x0000000000567805 */ /* 0x000fe4000001ff00 */
[----:B------:R-:W-:Y:S02]  /*2420*/  LOP3.LUT R5, R12, 0x100, RZ, 0x3c, !PT ;  /* 0x000001000c057812 */ /* 0x000fe400078e3cff */
[----:B------:R-:W-:Y:S02]  /*2430*/  CS2R R64, SRZ ;  /* 0x0000000000407805 */ /* 0x000fe4000001ff00 */
[----:B------:R-:W-:Y:S01]  /*2440*/  LOP3.LUT R13, R10, R13, RZ, 0xfc, !PT ;  /* 0x0000000d0a0d7212 */ /* 0x000fe200078efcff */
[----:B------:R-:W-:Y:S01]  /*2450*/  IMAD.U32 R10, RZ, RZ, UR4 ;  /* 0x00000004ff0a7e24 */ /* 0x000fe2000f8e00ff */
[----:B------:R-:W-:Y:S01]  /*2460*/  LOP3.LUT R11, R11, R8, RZ, 0x3c, !PT ;  /* 0x000000080b0b7212 */ /* 0x000fe200078e3cff */
[----:B------:R-:W-:Y:S01]  /*2470*/  UIADD3 UR4, UR7, 0x12000, URZ ;  /* 0x0001200007047890 */ /* 0x000fe2000fffe03f */
[----:B------:R-:W-:Y:S01]  /*2480*/  SHF.R.U32.HI R9, RZ, 0x2, R5 ;  /* 0x00000002ff097819 */ /* 0x000fe20000011605 */
[----:B------:R-:W-:Y:S01]  /*2490*/  IMAD R13, R6, 0x20, R13 ;  /* 0x00000020060d7824 */ /* 0x000fe200078e020d */
[----:B------:R-:W-:Y:S01]  /*24a0*/  LOP3.LUT R241, R15, 0x8, R100, 0x78, !PT ;  /* 0x000000080ff17812 */ /* 0x000fe200078e7864 */
[----:B------:R-:W-:Y:S01]  /*24b0*/  IMAD R100, R10, 0x20, R11 ;  /* 0x000000200a647824 */ /* 0x000fe200078e020b */
[----:B------:R-:W-:Y:S01]  /*24c0*/  LOP3.LUT R10, R9, 0x3ffffff8, RZ, 0xc0, !PT ;  /* 0x3ffffff8090a7812 */ /* 0x000fe200078ec0ff */
[C---:B------:R-:W-:Y:S01]  /*24d0*/  IMAD.IADD R35, R13.reuse, 0x1, R16 ;  /* 0x000000010d237824 */ /* 0x040fe200078e0210 */
[----:B------:R-:W-:-:S02]  /*24e0*/  LOP3.LUT R6, R13, UR8, R8, 0xde, !PT ;  /* 0x000000080d067c12 */ /* 0x000fc4000f8ede08 */
[----:B------:R-:W-:Y:S01]  /*24f0*/  CS2R R66, SRZ ;  /* 0x0000000000427805 */ /* 0x000fe2000001ff00 */
[----:B------:R-:W1:Y:S01]  /*2500*/  LDC.64 R8, c[0x0][0x228] ;  /* 0x00008a00ff087b82 */ /* 0x000e620000000a00 */
[----:B------:R-:W-:Y:S01]  /*2510*/  IMAD.IADD R13, R5, 0x1, R10 ;  /* 0x00000001050d7824 */ /* 0x000fe200078e020a */
[----:B------:R-:W-:Y:S01]  /*2520*/  LOP3.LUT R15, R12, 0x108, RZ, 0x3c, !PT ;  /* 0x000001080c0f7812 */ /* 0x000fe200078e3cff */
[----:B------:R-:W-:Y:S01]  /*2530*/  STL [R1], R100 ;  /* 0x0000006401007387 */ /* 0x000fe20000100800 */
[----:B------:R-:W-:Y:S02]  /*2540*/  SHF.R.U32.HI R5, RZ, 0x2, R12 ;  /* 0x00000002ff057819 */ /* 0x000fe4000001160c */
[----:B------:R-:W-:Y:S02]  /*2550*/  CS2R R68, SRZ ;  /* 0x0000000000447805 */ /* 0x000fe4000001ff00 */
[----:B------:R-:W-:Y:S02]  /*2560*/  LOP3.LUT R14, R14, 0x140, R102, 0xf8, !PT ;  /* 0x000001400e0e7812 */ /* 0x000fe400078ef866 */
[----:B------:R-:W-:-:S02]  /*2570*/  CS2R R70, SRZ ;  /* 0x0000000000467805 */ /* 0x000fc4000001ff00 */
[----:B------:R-:W-:Y:S02]  /*2580*/  LOP3.LUT R10, R12, 0x8, RZ, 0x3c, !PT ;  /* 0x000000080c0a7812 */ /* 0x000fe400078e3cff */
[----:B------:R-:W-:Y:S02]  /*2590*/  CS2R R72, SRZ ;  /* 0x0000000000487805 */ /* 0x000fe4000001ff00 */
[----:B------:R-:W-:Y:S02]  /*25a0*/  SHF.R.U32.HI R11, RZ, 0x2, R15 ;  /* 0x00000002ff0b7819 */ /* 0x000fe4000001160f */
[----:B------:R-:W-:Y:S02]  /*25b0*/  CS2R R74, SRZ ;  /* 0x00000000004a7805 */ /* 0x000fe4000001ff00 */
[----:B------:R-:W-:Y:S02]  /*25c0*/  LOP3.LUT R5, R5, 0x1ffffff8, RZ, 0xc0, !PT ;  /* 0x1ffffff805057812 */ /* 0x000fe400078ec0ff */
[----:B------:R-:W-:-:S02]  /*25d0*/  CS2R R76, SRZ ;  /* 0x00000000004c7805 */ /* 0x000fc4000001ff00 */
[C---:B------:R-:W-:Y:S02]  /*25e0*/  LOP3.LUT R18, R12.reuse, 0x10, RZ, 0x3c, !PT ;  /* 0x000000100c127812 */ /* 0x040fe400078e3cff */
[----:B------:R-:W-:Y:S02]  /*25f0*/  CS2R R78, SRZ ;  /* 0x00000000004e7805 */ /* 0x000fe4000001ff00 */
[----:B------:R-:W-:Y:S02]  /*2600*/  LOP3.LUT R32, R12, 0x18, RZ, 0x3c, !PT ;  /* 0x000000180c207812 */ /* 0x000fe400078e3cff */
[----:B------:R-:W-:Y:S02]  /*2610*/  CS2R R80, SRZ ;  /* 0x0000000000507805 */ /* 0x000fe4000001ff00 */
[----:B------:R-:W-:Y:S01]  /*2620*/  LOP3.LUT R7, R103, 0x3ff80000, RZ, 0xc0, !PT ;  /* 0x3ff8000067077812 */ /* 0x000fe200078ec0ff */
[----:B------:R-:W-:Y:S01]  /*2630*/  IMAD.IADD R18, R5, 0x1, R18 ;  /* 0x0000000105127824 */ /* 0x000fe200078e0212 */
[----:B------:R-:W-:Y:S01]  /*2640*/  LOP3.LUT R241, R241, UR13, R16, 0x36, !PT ;  /* 0x0000000df1f17c12 */ /* 0x000fe2000f8e3610 */
[----:B------:R-:W-:Y:S01]  /*2650*/  IMAD.IADD R32, R5, 0x1, R32 ;  /* 0x0000000105207824 */ /* 0x000fe200078e0220 */
[----:B------:R-:W-:Y:S01]  /*2660*/  LOP3.LUT R14, R14, R189, RZ, 0xfc, !PT ;  /* 0x000000bd0e0e7212 */ /* 0x000fe200078efcff */
[----:B------:R-:W-:Y:S01]  /*2670*/  IMAD R7, R252, R7, R31 ;  /* 0x00000007fc077224 */ /* 0x000fe200078e021f */
[----:B------:R-:W-:-:S02]  /*2680*/  LOP3.LUT R17, R12, 0x110, RZ, 0x3c, !PT ;  /* 0x000001100c117812 */ /* 0x000fc400078e3cff */
[----:B------:R-:W-:Y:S02]  /*2690*/  CS2R R82, SRZ ;  /* 0x0000000000527805 */ /* 0x000fe4000001ff00 */
[----:B------:R-:W-:Y:S01]  /*26a0*/  LOP3.LUT R16, R11, 0x3ffffff8, RZ, 0xc0, !PT ;  /* 0x3ffffff80b107812 */ /* 0x000fe200078ec0ff */
[----:B------:R-:W-:Y:S01]  /*26b0*/  IMAD.IADD R11, R5, 0x1, R10 ;  /* 0x00000001050b7824 */ /* 0x000fe200078e020a */
[C---:B------:R-:W-:Y:S01]  /*26c0*/  LOP3.LUT R19, R12.reuse, 0x118, RZ, 0x3c, !PT ;  /* 0x000001180c137812 */ /* 0x040fe200078e3cff */
[----:B------:R-:W-:Y:S01]  /*26d0*/  IMAD.IADD R10, R12, 0x1, R5 ;  /* 0x000000010c0a7824 */ /* 0x000fe200078e0205 */
[----:B------:R-:W-:Y:S01]  /*26e0*/  LOP3.LUT R12, R14, 0x200, RZ, 0xfc, !PT ;  /* 0x000002000e0c7812 */ /* 0x000fe200078efcff */
[----:B------:R-:W-:Y:S01]  /*26f0*/  IMAD.IADD R16, R15, 0x1, R16 ;  /* 0x000000010f107824 */ /* 0x000fe200078e0210 */
[----:B------:R-:W-:Y:S01]  /*2700*/  SHF.R.U32.HI R5, RZ, 0x2, R17 ;  /* 0x00000002ff057819 */ /* 0x000fe20000011611 */
[----:B--2---:R-:W-:Y:S01]  /*2710*/  IMAD.WIDE R250, R7, 0x2, R250 ;  /* 0x0000000207fa7825 */ /* 0x004fe200078e02fa */
[----:B------:R-:W-:-:S02]  /*2720*/  SHF.R.U32.HI R31, RZ, 0x2, R14 ;  /* 0x00000002ff1f7819 */ /* 0x000fc4000001160e */
[----:B------:R-:W-:Y:S02]  /*2730*/  CS2R R52, SRZ ;  /* 0x0000000000347805 */ /* 0x000fe4000001ff00 */
[----:B------:R-:W-:Y:S01]  /*2740*/  SHF.R.U32.HI R33, RZ, 0x2, R12 ;  /* 0x00000002ff217819 */ /* 0x000fe2000001160c */
[----:B------:R-:W-:Y:S01]  /*2750*/  IMAD.SHL.U32 R7, R62, 0x100, RZ ;  /* 0x000001003e077824 */ /* 0x000fe200078e00ff */
[----:B------:R-:W-:Y:S02]  /*2760*/  SHF.R.U32.HI R15, RZ, 0x2, R19 ;  /* 0x00000002ff0f7819 */ /* 0x000fe40000011613 */
[----:B------:R-:W-:Y:S02]  /*2770*/  CS2R R54, SRZ ;  /* 0x0000000000367805 */ /* 0x000fe4000001ff00 */
[----:B------:R-:W-:Y:S02]  /*2780*/  LOP3.LUT R12, R5, 0x3ffffff8, RZ, 0xc0, !PT ;  /* 0x3ffffff8050c7812 */ /* 0x000fe400078ec0ff */
[----:B------:R-:W-:-:S02]  /*2790*/  CS2R R44, SRZ ;  /* 0x00000000002c7805 */ /* 0x000fc4000001ff00 */
[----:B------:R-:W-:Y:S02]  /*27a0*/  LOP3.LUT R31, R31, 0x78, RZ, 0xc0, !PT ;  /* 0x000000781f1f7812 */ /* 0x000fe400078ec0ff */
[----:B------:R-:W-:Y:S02]  /*27b0*/  CS2R R36, SRZ ;  /* 0x0000000000247805 */ /* 0x000fe4000001ff00 */
[----:B------:R-:W-:Y:S01]  /*27c0*/  SHF.L.U64.HI R7, R49, 0x8, RZ ;  /* 0x0000000831077819 */ /* 0x000fe200000102ff */
[----:B------:R-:W-:Y:S01]  /*27d0*/  IMAD.SHL.U32 R7, R46, 0x100, RZ ;  /* 0x000001002e077824 */ /* 0x000fe200078e00ff */
[----:B------:R-:W-:Y:S01]  /*27e0*/  LOP3.LUT R34, R15, 0x3ffffff8, RZ, 0xc0, !PT ;  /* 0x3ffffff80f227812 */ /* 0x000fe200078ec0ff */
[----:B------:R-:W-:Y:S01]  /*27f0*/  IMAD.IADD R15, R17, 0x1, R12 ;  /* 0x00000001110f7824 */ /* 0x000fe200078e020c */
[----:B------:R-:W-:Y:S01]  /*2800*/  LOP3.LUT R33, R33, 0xf8, RZ, 0xc0, !PT ;  /* 0x000000f821217812 */ /* 0x000fe200078ec0ff */
[----:B------:R-:W-:Y:S01]  /*2810*/  VIADD R7, R252, 0xfffffffe ;  /* 0xfffffffefc077836 */ /* 0x000fe20000000000 */
[C---:B------:R-:W-:Y:S01]  /*2820*/  LOP3.LUT R235, R35.reuse, 0x8, RZ, 0x3c, !PT ;  /* 0x0000000823eb7812 */ /* 0x040fe200078e3cff */
[----:B------:R-:W-:Y:S01]  /*2830*/  IMAD.IADD R12, R14, 0x1, R31 ;  /* 0x000000010e0c7824 */ /* 0x000fe200078e021f */
[----:B------:R-:W-:Y:S01]  /*2840*/  LOP3.LUT R219, R35, 0x408, RZ, 0x3c, !PT ;  /* 0x0000040823db7812 */ /* 0x000fe200078e3cff */
[----:B-1----:R-:W-:Y:S01]  /*2850*/  IMAD.WIDE R30, R30, 0x2, R8 ;  /* 0x000000021e1e7825 */ /* 0x002fe200078e0208 */
[----:B------:R-:W-:-:S02]  /*2860*/  SHF.L.U64.HI R8, R62, 0x8, RZ ;  /* 0x000000083e087819 */ /* 0x000fc400000102ff */
[----:B------:R-:W-:Y:S02]  /*2870*/  CS2R R62, SRZ ;  /* 0x00000000003e7805 */ /* 0x000fe4000001ff00 */
[----:B------:R-:W-:Y:S01]  /*2880*/  SHF.R.S32.HI R7, RZ, 0x1f, R7 ;  /* 0x0000001fff077819 */ /* 0x000fe20000011407 */
[----:B------:R-:W-:Y:S01]  /*2890*/  IMAD.SHL.U32 R8, R60, 0x100, RZ ;  /* 0x000001003c087824 */ /* 0x000fe200078e00ff */
[----:B------:R-:W-:Y:S01]  /*28a0*/  SHF.L.U64.HI R8, R46, 0x8, RZ ;  /* 0x000000082e087819 */ /* 0x000fe200000102ff */
[----:B------:R-:W-:Y:S01]  /*28b0*/  VIADD R8, R101, UR13 ;  /* 0x0000000d65087c36 */ /* 0x000fe20008000000 */
[C---:B------:R-:W-:Y:S01]  /*28c0*/  LOP3.LUT R7, R100.reuse, 0x10, RZ, 0x3c, !PT ;  /* 0x0000001064077812 */ /* 0x040fe200078e3cff */
[----:B------:R-:W-:Y:S01]  /*28d0*/  IMAD.IADD R34, R19, 0x1, R34 ;  /* 0x0000000113227824 */ /* 0x000fe200078e0222 */
[----:B------:R-:W-:Y:S01]  /*28e0*/  LOP3.LUT R8, R100, 0x20, RZ, 0x3c, !PT ;  /* 0x0000002064087812 */ /* 0x000fe200078e3cff */
[----:B------:R-:W-:Y:S01]  /*28f0*/  IMAD.IADD R17, R14, 0x1, R33 ;  /* 0x000000010e117824 */ /* 0x000fe200078e0221 */
[----:B------:R-:W-:Y:S01]  /*2900*/  LOP3.LUT R9, R100, 0x30, RZ, 0x3c, !PT ;  /* 0x0000003064097812 */ /* 0x000fe200078e3cff */
[----:B------:R1:W-:Y:S01]  /*2910*/  STL [R1+0x18], R7 ;  /* 0x0000180701007387 */ /* 0x0003e20000100800 */
[----:B------:R-:W-:-:S02]  /*2920*/  LOP3.LUT R218, R35, 0x10, RZ, 0x3c, !PT ;  /* 0x0000001023da7812 */ /* 0x000fc400078e3cff */
[----:B------:R-:W-:Y:S02]  /*2930*/  CS2R R46, SRZ ;  /* 0x00000000002e7805 */ /* 0x000fe4000001ff00 */
[C---:B------:R-:W-:Y:S01]  /*2940*/  LOP3.LUT R201, R35.reuse, 0x410, RZ, 0x3c, !PT ;  /* 0x0000041023c97812 */ /* 0x040fe200078e3cff */
[----:B------:R2:W-:Y:S01]  /*2950*/  STL [R1+0x14], R8 ;  /* 0x0000140801007387 */ /* 0x0005e20000100800 */
[C---:B------:R-:W-:Y:S02]  /*2960*/  LOP3.LUT R200, R35.reuse, 0x18, RZ, 0x3c, !PT ;  /* 0x0000001823c87812 */ /* 0x040fe400078e3cff */
[----:B------:R-:W-:Y:S02]  /*2970*/  CS2R R38, SRZ ;  /* 0x0000000000267805 */ /* 0x000fe4000001ff00 */
[----:B------:R-:W-:Y:S01]  /*2980*/  LOP3.LUT R199, R35, 0x418, RZ, 0x3c, !PT ;  /* 0x0000041823c77812 */ /* 0x000fe200078e3cff */
[----:B------:R3:W-:Y:S01]  /*2990*/  STL [R1+0x10], R9 ;  /* 0x0000100901007387 */ /* 0x0007e20000100800 */
[----:B------:R-:W-:Y:S01]  /*29a0*/  SHF.L.U64.HI R5, R60, 0x8, RZ ;  /* 0x000000083c057819 */ /* 0x000fe200000102ff */
[----:B------:R-:W-:Y:S01]  /*29b0*/  IMAD.SHL.U32 R5, R49, 0x100, RZ ;  /* 0x0000010031057824 */ /* 0x000fe200078e00ff */
[----:B-1----:R-:W-:Y:S01]  /*29c0*/  LOP3.LUT R7, R100, 0x810, RZ, 0x3c, !PT ;  /* 0x0000081064077812 */ /* 0x002fe200078e3cff */
[----:B------:R-:W-:Y:S01]  /*29d0*/  IMAD.MOV.U32 R5, RZ, RZ, 0x40 ;  /* 0x00000040ff057424 */ /* 0x000fe200078e00ff */
[----:B------:R-:W-:-:S02]  /*29e0*/  LOP3.LUT R239, R6, 0x10, RZ, 0x3c, !PT ;  /* 0x0000001006ef7812 */ /* 0x000fc400078e3cff */
[----:B------:R-:W-:Y:S02]  /*29f0*/  CS2R R60, SRZ ;  /* 0x00000000003c7805 */ /* 0x000fe4000001ff00 */
[----:B--2---:R-:W-:Y:S01]  /*2a00*/  LOP3.LUT R8, R100, 0x820, RZ, 0x3c, !PT ;  /* 0x0000082064087812 */ /* 0x004fe200078e3cff */
[----:B------:R1:W-:Y:S01]  /*2a10*/  STL [R1+0xc], R7 ;  /* 0x00000c0701007387 */ /* 0x0003e20000100800 */
[----:B------:R-:W-:Y:S02]  /*2a20*/  LOP3.LUT R238, R6, 0x400, RZ, 0xfc, !PT ;  /* 0x0000040006ee7812 */ /* 0x000fe400078efcff */
[----:B------:R-:W-:Y:S02]  /*2a30*/  CS2R R88, SRZ ;  /* 0x0000000000587805 */ /* 0x000fe4000001ff00 */
[----:B---3--:R-:W-:Y:S01]  /*2a40*/  LOP3.LUT R9, R100, 0x830, RZ, 0x3c, !PT ;  /* 0x0000083064097812 */ /* 0x008fe200078e3cff */
[----:B------:R-:W-:Y:S01]  /*2a50*/  STL [R1+0x8], R8 ;  /* 0x0000080801007387 */ /* 0x000fe20000100800 */
[----:B------:R-:W-:-:S02]  /*2a60*/  LOP3.LUT R237, R6, 0x410, RZ, 0x3c, !PT ;  /* 0x0000041006ed7812 */ /* 0x000fc400078e3cff */
[----:B------:R-:W-:Y:S02]  /*2a70*/  CS2R R90, SRZ ;  /* 0x00000000005a7805 */ /* 0x000fe4000001ff00 */
[----:B------:R-:W-:Y:S01]  /*2a80*/  LEA R14, R16, UR7, 0x1 ;  /* 0x00000007100e7c11 */ /* 0x000fe2000f8e08ff */
[----:B------:R2:W-:Y:S01]  /*2a90*/  STL [R1+0x4], R9 ;  /* 0x0000040901007387 */ /* 0x0005e20000100800 */
[----:B------:R-:W-:Y:S02]  /*2aa0*/  CS2R R92, SRZ ;  /* 0x00000000005c7805 */ /* 0x000fe4000001ff00 */
[----:B-1----:R-:W-:Y:S02]  /*2ab0*/  LEA R7, R11, UR7, 0x1 ;  /* 0x000000070b077c11 */ /* 0x002fe4000f8e08ff */
[----:B------:R-:W-:Y:S02]  /*2ac0*/  CS2R R94, SRZ ;  /* 0x00000000005e7805 */ /* 0x000fe4000001ff00 */
[----:B------:R-:W-:-:S02]  /*2ad0*/  LEA R11, R12, UR7, 0x1 ;  /* 0x000000070c0b7c11 */ /* 0x000fc4000f8e08ff */
[----:B------:R-:W-:Y:S02]  /*2ae0*/  CS2R R40, SRZ ;  /* 0x0000000000287805 */ /* 0x000fe4000001ff00 */
[----:B------:R-:W-:Y:S02]  /*2af0*/  CS2R R42, SRZ ;  /* 0x00000000002a7805 */ /* 0x000fe4000001ff00 */
[----:B------:R-:W-:Y:S02]  /*2b00*/  CS2R R48, SRZ ;  /* 0x0000000000307805 */ /* 0x000fe4000001ff00 */
[----:B------:R-:W-:Y:S02]  /*2b10*/  CS2R R50, SRZ ;  /* 0x0000000000327805 */ /* 0x000fe4000001ff00 */
[----:B------:R-:W-:Y:S02]  /*2b20*/  CS2R R96, SRZ ;  /* 0x0000000000607805 */ /* 0x000fe4000001ff00 */
[----:B--2---:R-:W-:-:S02]  /*2b30*/  LEA R9, R10, UR7, 0x1 ;  /* 0x000000070a097c11 */ /* 0x004fc4000f8e08ff */
[----:B------:R-:W-:Y:S02]  /*2b40*/  CS2R R98, SRZ ;  /* 0x0000000000627805 */ /* 0x000fe4000001ff00 */
[C---:B------:R-:W-:Y:S01]  /*2b50*/  LOP3.LUT R248, R241.reuse, 0x400, RZ, 0xfc, !PT ;  /* 0x00000400f1f87812 */ /* 0x040fe200078efcff */
[----:B------:R-:W-:Y:S01]  /*2b60*/  UMOV UR9, 0x1 ;  /* 0x0000000100097882 */ /* 0x000fe20000000000 */
[C---:B------:R-:W-:Y:S01]  /*2b70*/  LOP3.LUT R247, R241.reuse, 0x800, RZ, 0xfc, !PT ;  /* 0x00000800f1f77812 */ /* 0x040fe200078efcff */
[----:B------:R-:W-:Y:S01]  /*2b80*/  UMOV UR10, 0xffffffff ;  /* 0xffffffff000a7882 */ /* 0x000fe20000000000 */
[C---:B------:R-:W-:Y:S01]  /*2b90*/  LOP3.LUT R246, R241.reuse, 0xc00, RZ, 0xfc, !PT ;  /* 0x00000c00f1f67812 */ /* 0x040fe200078efcff */
[----:B------:R-:W-:Y:S01]  /*2ba0*/  UMOV UR5, URZ ;  /* 0x0000003f00057c82 */ /* 0x000fe20008000000 */
[C---:B------:R-:W-:Y:S02]  /*2bb0*/  LOP3.LUT R245, R241.reuse, 0x20, RZ, 0x3c, !PT ;  /* 0x00000020f1f57812 */ /* 0x040fe400078e3cff */
[----:B------:R-:W-:-:S02]  /*2bc0*/  LOP3.LUT R244, R241, 0x420, RZ, 0x3c, !PT ;  /* 0x00000420f1f47812 */ /* 0x000fc400078e3cff */
[C---:B------:R-:W-:Y:S02]  /*2bd0*/  LOP3.LUT R243, R241.reuse, 0x820, RZ, 0x3c, !PT ;  /* 0x00000820f1f37812 */ /* 0x040fe400078e3cff */
[----:B------:R-:W-:Y:S02]  /*2be0*/  LOP3.LUT R242, R241, 0xc20, RZ, 0x3c, !PT ;  /* 0x00000c20f1f27812 */ /* 0x000fe400078e3cff */
[----:B------:R-:W-:Y:S02]  /*2bf0*/  LEA R8, R18, UR7, 0x1 ;  /* 0x0000000712087c11 */ /* 0x000fe4000f8e08ff */
[----:B------:R-:W-:Y:S02]  /*2c00*/  LEA R10, R32, UR7, 0x1 ;  /* 0x00000007200a7c11 */ /* 0x000fe4000f8e08ff */
[----:B------:R-:W-:Y:S02]  /*2c10*/  LEA R12, R35, UR7, 0x1 ;  /* 0x00000007230c7c11 */ /* 0x000fe4000f8e08ff */
[----:B------:R-:W-:-:S02]  /*2c20*/  LEA R13, R13, UR7, 0x1 ;  /* 0x000000070d0d7c11 */ /* 0x000fc4000f8e08ff */
[----:B------:R-:W-:Y:S02]  /*2c30*/  LEA R15, R15, UR7, 0x1 ;  /* 0x000000070f0f7c11 */ /* 0x000fe4000f8e08ff */
[----:B------:R-:W-:Y:S02]  /*2c40*/  LEA R16, R34, UR7, 0x1 ;  /* 0x0000000722107c11 */ /* 0x000fe4000f8e08ff */
        /* <DEDUP_REMOVED lines=10> */
[----:B------:R-:W-:Y:S01]  /*2cf0*/  LEA R237, R237, UR4, 0x1 ;  /* 0x00000004eded7c11 */ /* 0x000fe2000f8e08ff */
[----:B------:R-:W-:-:S06]  /*2d00*/  UMOV UR4, URZ ;  /* 0x0000003f00047c82 */ /* 0x000fcc0008000000 */
.L_x_2:
[C---:B------:R-:W-:Y:S01]  /*2d10*/  LOP3.LUT R18, R0.reuse, 0x40, RZ, 0xfc, !PT ;  /* 0x0000004000127812 */ /* 0x040fe200078efcff */
[----:B------:R-:W-:Y:S01]  /*2d20*/  IMAD.U32 R105, RZ, RZ, UR15 ;  /* 0x0000000fff697e24 */ /* 0x000fe2000f8e00ff */
[----:B------:R-:W-:Y:S01]  /*2d30*/  LOP3.LUT R33, R0, 0x10, RZ, 0xfc, !PT ;  /* 0x0000001000217812 */ /* 0x000fe200078efcff */
[----:B------:R-:W-:Y:S01]  /*2d40*/  IMAD.WIDE R100, R236, 0x2, R250 ;  /* 0x00000002ec647825 */ /* 0x000fe200078e02fa */
[----:B------:R-:W-:Y:S01]  /*2d50*/  LOP3.LUT R34, R0, 0x40, RZ, 0xfc, !PT ;  /* 0x0000004000227812 */ /* 0x000fe200078efcff */
[----:B------:R-:W2:Y:S01]  /*2d60*/  LDL R132, [R1] ;  /* 0x0000000001847983 */ /* 0x000ea20000100800 */
[----:B------:R-:W-:Y:S01]  /*2d70*/  LOP3.LUT R33, R33, 0x40, RZ, 0xfc, !PT ;  /* 0x0000004021217812 */ /* 0x000fe200078efcff */
[----:B------:R-:W-:Y:S01]  /*2d80*/  IMAD.SHL.U32 R123, R20, 0x2, RZ ;  /* 0x00000002147b7824 */ /* 0x000fe200078e00ff */
[----:B------:R-:W-:Y:S01]  /*2d90*/  LOP3.LUT R32, R0, 0x10, RZ, 0xfc, !PT ;  /* 0x0000001000207812 */ /* 0x000fe200078efcff */
[----:B------:R-:W-:Y:S01]  /*2da0*/  IMAD.SHL.U32 R18, R18, 0x100, RZ ;  /* 0x0000010012127824 */ /* 0x000fe200078e00ff */
[----:B------:R-:W-:Y:S01]  /*2db0*/  SHF.L.U64.HI R105, R20, 0x1, R105 ;  /* 0x0000000114697819 */ /* 0x000fe20000010269 */
[----:B------:R-:W-:Y:S01]  /*2dc0*/  IMAD.SHL.U32 R33, R33, 0x100, RZ ;  /* 0x0000010021217824 */ /* 0x000fe200078e00ff */
[----:B------:R-:W-:Y:S01]  /*2dd0*/  SHF.L.U64.HI R34, R34, 0x8, RZ ;  /* 0x0000000822227819 */ /* 0x000fe200000102ff */
[----:B------:R-:W3:Y:S01]  /*2de0*/  LDL R145, [R1+0x18] ;  /* 0x0000180001917983 */ /* 0x000ee20000100800 */
[----:B------:R-:W-:-:S02]  /*2df0*/  IADD3 R18, P5, P6, R123, R100, R18 ;  /* 0x000000647b127210 */ /* 0x000fc40007ebe012 */
[----:B------:R-:W-:Y:S01]  /*2e00*/  LOP3.LUT R35, R0, 0x20, RZ, 0xfc, !PT ;  /* 0x0000002000237812 */ /* 0x000fe200078efcff */
[----:B------:R-:W4:Y:S01]  /*2e10*/  LDL R131, [R1+0xc] ;  /* 0x00000c0001837983 */ /* 0x000f220000100800 */
[----:B------:R-:W-:Y:S02]  /*2e20*/  LOP3.LUT R32, R32, 0x40, RZ, 0xfc, !PT ;  /* 0x0000004020207812 */ /* 0x000fe400078efcff */
[C---:B------:R-:W-:Y:S01]  /*2e30*/  LOP3.LUT R103, R0.reuse, 0x10, RZ, 0xfc, !PT ;  /* 0x0000001000677812 */ /* 0x040fe200078efcff */
[----:B------:R-:W5:Y:S01]  /*2e40*/  LDL R130, [R1+0x14] ;  /* 0x0000140001827983 */ /* 0x000f620000100800 */
[----:B------:R-:W-:Y:S02]  /*2e50*/  IADD3.X R19, R105, R101, R34, P5, P6 ;  /* 0x0000006569137210 */ /* 0x000fe40002fec422 */
[----:B------:R-:W-:Y:S01]  /*2e60*/  LOP3.LUT R102, R0, 0x20, RZ, 0xfc, !PT ;  /* 0x0000002000667812 */ /* 0x000fe200078efcff */
[----:B------:R-:W2:Y:S01]  /*2e70*/  LDL R144, [R1+0x8] ;  /* 0x0000080001907983 */ /* 0x000ea20000100800 */
[----:B------:R-:W-:-:S02]  /*2e80*/  IADD3 R124, P5, P6, R123, R100, R33 ;  /* 0x000000647b7c7210 */ /* 0x000fc40007ebe021 */
[C---:B------:R-:W-:Y:S01]  /*2e90*/  LOP3.LUT R106, R0.reuse, 0x30, RZ, 0xfc, !PT ;  /* 0x00000030006a7812 */ /* 0x040fe200078efcff */
[----:B------:R-:W2:Y:S01]  /*2ea0*/  LDL R174, [R1+0x10] ;  /* 0x0000100001ae7983 */ /* 0x000ea20000100800 */
[----:B------:R-:W-:Y:S02]  /*2eb0*/  LOP3.LUT R35, R35, 0x40, RZ, 0xfc, !PT ;  /* 0x0000004023237812 */ /* 0x000fe400078efcff */
[----:B------:R-:W-:Y:S01]  /*2ec0*/  F2FP.BF16.F32.PACK_AB R108, R53, R52 ;  /* 0x00000034356c723e */ /* 0x000fe200000010ff */
[----:B------:R-:W2:Y:S01]  /*2ed0*/  LDL R173, [R1+0x4] ;  /* 0x0000040001ad7983 */ /* 0x000ea20000100800 */
[----:B------:R-:W-:Y:S01]  /*2ee0*/  LOP3.LUT R33, R0, 0x30, RZ, 0xfc, !PT ;  /* 0x0000003000217812 */ /* 0x000fe200078efcff */
[----:B------:R-:W-:Y:S01]  /*2ef0*/  IMAD.SHL.U32 R35, R35, 0x100, RZ ;  /* 0x0000010023237824 */ /* 0x000fe200078e00ff */
[----:B------:R-:W-:Y:S02]  /*2f00*/  SHF.L.U64.HI R32, R32, 0x8, RZ ;  /* 0x0000000820207819 */ /* 0x000fe400000102ff */
[----:B------:R-:W-:-:S02]  /*2f10*/  F2FP.BF16.F32.PACK_AB R109, R55, R54 ;  /* 0x00000036376d723e */ /* 0x000fc400000010ff */
[----:B------:R-:W-:Y:S02]  /*2f20*/  F2FP.BF16.F32.PACK_AB R110, R45, R44 ;  /* 0x0000002c2d6e723e */ /* 0x000fe400000010ff */
[----:B------:R-:W-:Y:S02]  /*2f30*/  F2FP.BF16.F32.PACK_AB R111, R47, R46 ;  /* 0x0000002e2f6f723e */ /* 0x000fe400000010ff */
[----:B------:R-:W-:Y:S02]  /*2f40*/  F2FP.BF16.F32.PACK_AB R112, R37, R36 ;  /* 0x000000242570723e */ /* 0x000fe400000010ff */
[----:B------:R-:W-:Y:S02]  /*2f50*/  F2FP.BF16.F32.PACK_AB R113, R39, R38 ;  /* 0x000000262771723e */ /* 0x000fe400000010ff */
[----:B------:R-:W-:Y:S02]  /*2f60*/  F2FP.BF16.F32.PACK_AB R114, R89, R88 ;  /* 0x000000585972723e */ /* 0x000fe400000010ff */
[----:B------:R-:W-:-:S02]  /*2f70*/  F2FP.BF16.F32.PACK_AB R115, R91, R90 ;  /* 0x0000005a5b73723e */ /* 0x000fc400000010ff */
[----:B------:R-:W-:Y:S01]  /*2f80*/  F2FP.BF16.F32.PACK_AB R107, R99, R98 ;  /* 0x00000062636b723e */ /* 0x000fe200000010ff */
[----:B------:R-:W-:Y:S01]  /*2f90*/  UIADD3 UR10, UR10, 0x1, URZ ;  /* 0x000000010a0a7890 */ /* 0x000fe2000fffe03f */
[----:B------:R-:W-:Y:S01]  /*2fa0*/  LOP3.LUT R34, R0, 0x20, RZ, 0xfc, !PT ;  /* 0x0000002000227812 */ /* 0x000fe200078efcff */
[----:B------:R-:W1:Y:S01]  /*2fb0*/  LDC R249, c[0x0][0x248] ;  /* 0x00009200fff97b82 */ /* 0x000e620000000800 */
[----:B------:R-:W-:Y:S02]  /*2fc0*/  LOP3.LUT R33, R33, 0x40, RZ, 0xfc, !PT ;  /* 0x0000004021217812 */ /* 0x000fe400078efcff */
[----:B------:R-:W-:Y:S02]  /*2fd0*/  IADD3.X R125, R105, R101, R32, P5, P6 ;  /* 0x00000065697d7210 */ /* 0x000fe40002fec420 */
[----:B------:R-:W-:Y:S01]  /*2fe0*/  LOP3.LUT R34, R34, 0x40, RZ, 0xfc, !PT ;  /* 0x0000004022227812 */ /* 0x000fe200078efcff */
[----:B------:R-:W-:Y:S01]  /*2ff0*/  IMAD.SHL.U32 R33, R33, 0x100, RZ ;  /* 0x0000010021217824 */ /* 0x000fe200078e00ff */
[----:B------:R-:W-:-:S02]  /*3000*/  LOP3.LUT R32, R0, 0x30, RZ, 0xfc, !PT ;  /* 0x0000003000207812 */ /* 0x000fc400078efcff */
[----:B------:R-:W-:Y:S02]  /*3010*/  SHF.L.U64.HI R34, R34, 0x8, RZ ;  /* 0x0000000822227819 */ /* 0x000fe400000102ff */
[-C--:B------:R-:W-:Y:S02]  /*3020*/  IADD3 R126, P5, P6, R123, R100.reuse, R35 ;  /* 0x000000647b7e7210 */ /* 0x080fe40007ebe023 */
[----:B------:R-:W-:Y:S02]  /*3030*/  LOP3.LUT R32, R32, 0x40, RZ, 0xfc, !PT ;  /* 0x0000004020207812 */ /* 0x000fe400078efcff */
[----:B------:R-:W-:Y:S02]  /*3040*/  IADD3.X R127, R105, R101, R34, P5, P6 ;  /* 0x00000065697f7210 */ /* 0x000fe40002fec422 */
[----:B------:R-:W-:Y:S02]  /*3050*/  SHF.L.U64.HI R32, R32, 0x8, RZ ;  /* 0x0000000820207819 */ /* 0x000fe400000102ff */
[----:B------:R-:W-:-:S04]  /*3060*/  IADD3 R128, P5, P6, R123, R100, R33 ;  /* 0x000000647b807210 */ /* 0x000fc80007ebe021 */
[----:B------:R-:W-:Y:S02]  /*3070*/  IADD3.X R129, R105, R101, R32, P5, P6 ;  /* 0x0000006569817210 */ /* 0x000fe40002fec420 */
[----:B------:R-:W-:-:S04]  /*3080*/  LEA R34, P5, R193, R30, 0x1 ;  /* 0x0000001ec1227211 */ /* 0x000fc800078a08ff */
[----:B------:R-:W-:Y:S02]  /*3090*/  LEA.HI.X R35, R193, R31, R192, 0x1, P5 ;  /* 0x0000001fc1237211 */ /* 0x000fe400028f0cc0 */
[----:B------:R-:W-:-:S04]  /*30a0*/  LEA R180, P5, R191, R30, 0x1 ;  /* 0x0000001ebfb47211 */ /* 0x000fc800078a08ff */
[----:B------:R-:W-:Y:S02]  /*30b0*/  LEA.HI.X R181, R191, R31, R190, 0x1, P5 ;  /* 0x0000001fbfb57211 */ /* 0x000fe400028f0cbe */
[----:B------:R-:W-:-:S04]  /*30c0*/  LEA R32, P5, R185, R30, 0x1 ;  /* 0x0000001eb9207211 */ /* 0x000fc800078a08ff */
[----:B------:R-:W-:Y:S02]  /*30d0*/  LEA.HI.X R33, R185, R31, R184, 0x1, P5 ;  /* 0x0000001fb9217211 */ /* 0x000fe400028f0cb8 */
[----:B------:R-:W-:-:S04]  /*30e0*/  LEA R116, P5, R0, R100, 0x8 ;  /* 0x0000006400747211 */ /* 0x000fc800078a40ff */
[----:B------:R-:W-:Y:S02]  /*30f0*/  LEA.HI.X R104, R0, R101, RZ, 0x8, P5 ;  /* 0x0000006500687211 */ /* 0x000fe400028f44ff */
[----:B------:R-:W-:-:S04]  /*3100*/  LEA R118, P5, R103, R100, 0x8 ;  /* 0x0000006467767211 */ /* 0x000fc800078a40ff */
[----:B------:R-:W-:Y:S02]  /*3110*/  LEA.HI.X R103, R103, R101, RZ, 0x8, P5 ;  /* 0x0000006567677211 */ /* 0x000fe400028f44ff */
[----:B------:R-:W-:-:S04]  /*3120*/  LEA R120, P5, R102, R100, 0x8 ;  /* 0x0000006466787211 */ /* 0x000fc800078a40ff */
[----:B------:R-:W-:Y:S02]  /*3130*/  LEA.HI.X R102, R102, R101, RZ, 0x8, P5 ;  /* 0x0000006566667211 */ /* 0x000fe400028f44ff */
[----:B------:R-:W-:-:S04]  /*3140*/  LEA R122, P5, R106, R100, 0x8 ;  /* 0x000000646a7a7211 */ /* 0x000fc800078a40ff */
[----:B------:R-:W-:Y:S02]  /*3150*/  LEA.HI.X R100, R106, R101, RZ, 0x8, P5 ;  /* 0x000000656a647211 */ /* 0x000fe400028f44ff */
[----:B------:R-:W-:-:S05]  /*3160*/  IADD3 R116, P5, R123, R116, RZ ;  /* 0x000000747b747210 */ /* 0x000fca0007fbe0ff */
[----:B------:R-:W-:Y:S01]  /*3170*/  IMAD.X R117, R105, 0x1, R104, P5 ;  /* 0x0000000169757824 */ /* 0x000fe200028e0668 */
[----:B------:R-:W-:-:S05]  /*3180*/  IADD3 R118, P5, R118, R123, RZ ;  /* 0x0000007b76767210 */ /* 0x000fca0007fbe0ff */
[----:B------:R-:W-:Y:S01]  /*3190*/  IMAD.X R119, R103, 0x1, R105, P5 ;  /* 0x0000000167777824 */ /* 0x000fe200028e0669 */
[----:B------:R-:W-:-:S05]  /*31a0*/  IADD3 R120, P5, R120, R123, RZ ;  /* 0x0000007b78787210 */ /* 0x000fca0007fbe0ff */
[--C-:B------:R-:W-:Y:S01]  /*31b0*/  IMAD.X R121, R102, 0x1, R105.reuse, P5 ;  /* 0x0000000166797824 */ /* 0x100fe200028e0669 */
[----:B------:R-:W-:Y:S02]  /*31c0*/  IADD3 R122, P5, R122, R123, RZ ;  /* 0x0000007b7a7a7210 */ /* 0x000fe40007fbe0ff */
[----:B------:R-:W-:Y:S02]  /*31d0*/  F2FP.BF16.F32.PACK_AB R101, R95, R94 ;  /* 0x0000005e5f65723e */ /* 0x000fe400000010ff */
[----:B------:R-:W-:Y:S01]  /*31e0*/  F2FP.BF16.F32.PACK_AB R102, R41, R40 ;  /* 0x000000282966723e */ /* 0x000fe200000010ff */
[----:B------:R-:W-:Y:S01]  /*31f0*/  IMAD.X R123, R100, 0x1, R105, P5 ;  /* 0x00000001647b7824 */ /* 0x000fe200028e0669 */
[----:B------:R-:W-:Y:S02]  /*3200*/  F2FP.BF16.F32.PACK_AB R100, R93, R92 ;  /* 0x0000005c5d64723e */ /* 0x000fe400000010ff */
[----:B------:R-:W-:Y:S02]  /*3210*/  F2FP.BF16.F32.PACK_AB R103, R43, R42 ;  /* 0x0000002a2b67723e */ /* 0x000fe400000010ff */
[----:B------:R-:W-:-:S02]  /*3220*/  F2FP.BF16.F32.PACK_AB R104, R49, R48 ;  /* 0x000000303168723e */ /* 0x000fc400000010ff */
[----:B------:R-:W-:Y:S02]  /*3230*/  F2FP.BF16.F32.PACK_AB R105, R51, R50 ;  /* 0x000000323369723e */ /* 0x000fe400000010ff */
[----:B------:R-:W-:Y:S01]  /*3240*/  F2FP.BF16.F32.PACK_AB R106, R97, R96 ;  /* 0x00000060616a723e */ /* 0x000fe200000010ff */
[----:B------:R-:W-:Y:S04]  /*3250*/  STSM.16.M88.4 [R240], R108 ;  /* 0x0000006cf0007844 */ /* 0x000fe80000000200 */
[----:B------:R-:W-:Y:S04]  /*3260*/  STSM.16.M88.4 [R239], R112 ;  /* 0x00000070ef007844 */ /* 0x000fe80000000200 */
[----:B------:R-:W-:Y:S04]  /*3270*/  STSM.16.M88.4 [R238], R100 ;  /* 0x00000064ee007844 */ /* 0x000fe80000000200 */
[----:B------:R-:W-:Y:S04]  /*3280*/  STSM.16.M88.4 [R237], R104 ;  /* 0x00000068ed007844 */ /* 0x000fe80000000200 */
[----:B------:R-:W-:Y:S04]  /*3290*/  STS [R9+0x13000], R108 ;  /* 0x0130006c09007388 */ /* 0x000fe80000000800 */
[----:B------:R-:W-:Y:S04]  /*32a0*/  STS [R13+0x13000], R109 ;  /* 0x0130006d0d007388 */ /* 0x000fe80000000800 */
[----:B------:R-:W-:Y:S04]  /*32b0*/  STS [R7+0x13000], R110 ;  /* 0x0130006e07007388 */ /* 0x000fe80000000800 */
[----:B------:R-:W-:Y:S04]  /*32c0*/  STS [R14+0x13000], R111 ;  /* 0x0130006f0e007388 */ /* 0x000fe80000000800 */
[----:B------:R-:W-:Y:S04]  /*32d0*/  STS [R8+0x13000], R112 ;  /* 0x0130007008007388 */ /* 0x000fe80000000800 */
[----:B------:R-:W-:Y:S04]  /*32e0*/  STS [R15+0x13000], R113 ;  /* 0x013000710f007388 */ /* 0x000fe80000000800 */
[----:B------:R-:W-:Y:S04]  /*32f0*/  STS [R10+0x13000], R114 ;  /* 0x013000720a007388 */ /* 0x000fe80000000800 */
[----:B------:R-:W-:Y:S01]  /*3300*/  STS [R16+0x13000], R115 ;  /* 0x0130007310007388 */ /* 0x000fe20000000800 */
[----:B------:R-:W-:Y:S06]  /*3310*/  BAR.SYNC.DEFER_BLOCKING 0x0 ;  /* 0x0000000000007b1d */ /* 0x000fec0000010000 */
[----:B------:R-:W1:Y:S04]  /*3320*/  LDS.128 R112, [R11+0x13000] ;  /* 0x013000000b707984 */ /* 0x000e680000000c00 */
[----:B------:R-:W1:Y:S01]  /*3330*/  LDS.128 R108, [R17+0x13400] ;  /* 0x01340000116c7984 */ /* 0x000e620000000c00 */
[----:B------:R-:W-:Y:S06]  /*3340*/  BAR.SYNC.DEFER_BLOCKING 0x0 ;  /* 0x0000000000007b1d */ /* 0x000fec0000010000 */
        /* <DEDUP_REMOVED lines=9> */
[----:B------:R-:W3:Y:S04]  /*33e0*/  LDS.128 R100, [R11+0x13000] ;  /* 0x013000000b647984 */ /* 0x000ee80000000c00 */
[----:B------:R-:W3:Y:S04]  /*33f0*/  LDS.128 R104, [R17+0x13400] ;  /* 0x0134000011687984 */ /* 0x000ee80000000c00 */
[----:B-1----:R1:W-:Y:S04]  /*3400*/  @P0 STG.E.128 desc[UR16][R116.64], R112 ;  /* 0x0000007074000986 */ /* 0x0023e8000c101d10 */
[----:B------:R1:W-:Y:S04]  /*3410*/  @P0 STG.E.128 desc[UR16][R118.64], R108 ;  /* 0x0000006c76000986 */ /* 0x0003e8000c101d10 */
[----:B---3--:R3:W-:Y:S04]  /*3420*/  @P0 STG.E.128 desc[UR16][R120.64], R100 ;  /* 0x0000006478000986 */ /* 0x0087e8000c101d10 */
[----:B------:R3:W-:Y:S01]  /*3430*/  @P0 STG.E.128 desc[UR16][R122.64], R104 ;  /* 0x000000687a000986 */ /* 0x0007e2000c101d10 */
[----:B-1----:R-:W-:-:S02]  /*3440*/  F2FP.BF16.F32.PACK_AB R116, R57, R56 ;  /* 0x000000383974723e */ /* 0x002fc400000010ff */
[----:B------:R-:W-:Y:S02]  /*3450*/  F2FP.BF16.F32.PACK_AB R117, R59, R58 ;  /* 0x0000003a3b75723e */ /* 0x000fe400000010ff */
[----:B------:R-:W-:Y:S02]  /*3460*/  F2FP.BF16.F32.PACK_AB R118, R61, R60 ;  /* 0x0000003c3d76723e */ /* 0x000fe400000010ff */
[----:B------:R-:W-:Y:S01]  /*3470*/  F2FP.BF16.F32.PACK_AB R119, R63, R62 ;  /* 0x0000003e3f77723e */ /* 0x000fe200000010ff */
[----:B------:R-:W-:Y:S01]  /*3480*/  BAR.SYNC.DEFER_BLOCKING 0x0 ;  /* 0x0000000000007b1d */ /* 0x000fe20000010000 */
[----:B---3--:R-:W-:Y:S02]  /*3490*/  F2FP.BF16.F32.PACK_AB R120, R85, R84 ;  /* 0x000000545578723e */ /* 0x008fe400000010ff */
[----:B------:R-:W-:Y:S02]  /*34a0*/  F2FP.BF16.F32.PACK_AB R121, R87, R86 ;  /* 0x000000565779723e */ /* 0x000fe400000010ff */
[----:B------:R-:W-:-:S02]  /*34b0*/  F2FP.BF16.F32.PACK_AB R122, R65, R64 ;  /* 0x00000040417a723e */ /* 0x000fc400000010ff */
[----:B------:R-:W-:Y:S02]  /*34c0*/  F2FP.BF16.F32.PACK_AB R123, R67, R66 ;  /* 0x00000042437b723e */ /* 0x000fe400000010ff */
[----:B------:R-:W-:Y:S02]  /*34d0*/  F2FP.BF16.F32.PACK_AB R100, R69, R68 ;  /* 0x000000444564723e */ /* 0x000fe400000010ff */
[----:B------:R-:W-:Y:S02]  /*34e0*/  F2FP.BF16.F32.PACK_AB R101, R71, R70 ;  /* 0x000000464765723e */ /* 0x000fe400000010ff */
[----:B------:R-:W-:Y:S02]  /*34f0*/  F2FP.BF16.F32.PACK_AB R102, R73, R72 ;  /* 0x000000484966723e */ /* 0x000fe400000010ff */
[----:B------:R-:W-:Y:S02]  /*3500*/  F2FP.BF16.F32.PACK_AB R103, R75, R74 ;  /* 0x0000004a4b67723e */ /* 0x000fe400000010ff */
[----:B------:R-:W-:-:S02]  /*3510*/  F2FP.BF16.F32.PACK_AB R104, R77, R76 ;  /* 0x0000004c4d68723e */ /* 0x000fc400000010ff */
[----:B------:R-:W-:Y:S02]  /*3520*/  F2FP.BF16.F32.PACK_AB R105, R79, R78 ;  /* 0x0000004e4f69723e */ /* 0x000fe400000010ff */
[----:B------:R-:W-:Y:S02]  /*3530*/  F2FP.BF16.F32.PACK_AB R106, R81, R80 ;  /* 0x00000050516a723e */ /* 0x000fe400000010ff */
[----:B------:R-:W-:Y:S01]  /*3540*/  F2FP.BF16.F32.PACK_AB R107, R83, R82 ;  /* 0x00000052536b723e */ /* 0x000fe200000010ff */
[----:B------:R-:W-:Y:S04]  /*3550*/  STSM.16.M88.4 [R240+0x1000], R116 ;  /* 0x00100074f0007844 */ /* 0x000fe80000000200 */
[----:B------:R-:W-:Y:S04]  /*3560*/  STSM.16.M88.4 [R239+0x1000], R120 ;  /* 0x00100078ef007844 */ /* 0x000fe80000000200 */
[----:B------:R-:W-:Y:S04]  /*3570*/  STSM.16.M88.4 [R238+0x1000], R100 ;  /* 0x00100064ee007844 */ /* 0x000fe80000000200 */
[----:B------:R-:W-:Y:S04]  /*3580*/  STSM.16.M88.4 [R237+0x1000], R104 ;  /* 0x00100068ed007844 */ /* 0x000fe80000000200 */
        /* <DEDUP_REMOVED lines=10> */
[----:B------:R-:W3:Y:S01]  /*3630*/  LDS.128 R108, [R17+0x14400] ;  /* 0x01440000116c7984 */ /* 0x000ee20000000c00 */
        /* <DEDUP_REMOVED lines=10> */
[----:B------:R-:W2:Y:S04]  /*36e0*/  LDS.128 R116, [R11+0x14000] ;  /* 0x014000000b747984 */ /* 0x000ea80000000c00 */
[----:B------:R-:W4:Y:S04]  /*36f0*/  LDS.128 R120, [R17+0x14400] ;  /* 0x0144000011787984 */ /* 0x000f280000000c00 */
[----:B-1----:R1:W-:Y:S04]  /*3700*/  @P0 STG.E.128 desc[UR16][R18.64], R112 ;  /* 0x0000007012000986 */ /* 0x0023e8000c101d10 */
[----:B---3--:R-:W-:Y:S01]  /*3710*/  @P0 STG.E.128 desc[UR16][R124.64], R108 ;  /* 0x0000006c7c000986 */ /* 0x008fe2000c101d10 */
[----:B------:R-:W-:-:S04]  /*3720*/  UISETP.GT.AND UP0, UPT, UR10, 0x1, UPT ;  /* 0x000000010a00788c */ /* 0x000fc8000bf04270 */
[----:B------:R-:W-:-:S04]  /*3730*/  USEL UR10, UR10, URZ, !UP0 ;  /* 0x0000003f0a0a7287 */ /* 0x000fc8000c000000 */
[----:B------:R-:W-:Y:S01]  /*3740*/  ULEA UR11, UR10, UR7, 0xd ;  /* 0x000000070a0b7291 */ /* 0x000fe2000f8e683f */
[----:B--2---:R-:W-:Y:S04]  /*3750*/  @P0 STG.E.128 desc[UR16][R126.64], R116 ;  /* 0x000000747e000986 */ /* 0x004fe8000c101d10 */
[----:B----4-:R-:W-:Y:S01]  /*3760*/  @P0 STG.E.128 desc[UR16][R128.64], R120 ;  /* 0x0000007880000986 */ /* 0x010fe2000c101d10 */
[----:B------:R-:W-:-:S04]  /*3770*/  DEPBAR.LE SB0, 0x6 ;  /* 0x000081800000791a */ /* 0x000fc80000000000 */
[----:B------:R-:W-:Y:S01]  /*3780*/  BAR.SYNC.DEFER_BLOCKING 0x0 ;  /* 0x0000000000007b1d */ /* 0x000fe20000010000 */
[----:B------:R-:W-:Y:S02]  /*3790*/  LEA R172, R132, UR11, 0x1 ;  /* 0x0000000b84ac7c11 */ /* 0x000fe4000f8e08ff */
[----:B------:R-:W-:-:S03]  /*37a0*/  LEA R182, R145, UR11, 0x1 ;  /* 0x0000000b91b67c11 */ /* 0x000fc6000f8e08ff */
[----:B------:R-:W-:Y:S04]  /*37b0*/  LDSM.16.M88.4 R108, [R172] ;  /* 0x00000000ac6c783b */ /* 0x000fe80000000200 */
[----:B------:R-:W2:Y:S04]  /*37c0*/  LDSM.16.MT88.4 R132, [R12+0x12000] ;  /* 0x012000000c84783b */ /* 0x000ea80000004200 */
[----:B------:R-:W3:Y:S04]  /*37d0*/  LDSM.16.MT88.4 R136, [R235+0x12000] ;  /* 0x01200000eb88783b */ /* 0x000ee80000004200 */
[----:B------:R-:W4:Y:S04]  /*37e0*/  LDSM.16.MT88.4 R140, [R218+0x12000] ;  /* 0x01200000da8c783b */ /* 0x000f280000004200 */
[----:B------:R-:W4:Y:S04]  /*37f0*/  LDSM.16.MT88.4 R104, [R200+0x12000] ;  /* 0x01200000c868783b */ /* 0x000f280000004200 */
[----:B------:R-:W4:Y:S04]  /*3800*/  LDSM.16.M88.4 R148, [R172+0x1000] ;  /* 0x00100000ac94783b */ /* 0x000f280000000200 */
[----:B------:R-:W4:Y:S01]  /*3810*/  LDSM.16.M88.4 R152, [R182] ;  /* 0x00000000b698783b */ /* 0x000f220000000200 */
[----:B-1----:R-:W-:-:S02]  /*3820*/  LEA R18, R131, UR11, 0x1 ;  /* 0x0000000b83127c11 */ /* 0x002fc4000f8e08ff */
[----:B-----5:R-:W-:Y:S01]  /*3830*/  LEA R19, R130, UR11, 0x1 ;  /* 0x0000000b82137c11 */ /* 0x020fe2000f8e08ff */
[----:B------:R-:W-:Y:S04]  /*3840*/  LDSM.16.MT88.4 R120, [R12+0x12800] ;  /* 0x012800000c78783b */ /* 0x000fe80000004200 */
[----:B------:R-:W1:Y:S01]  /*3850*/  LDSM.16.M88.4 R156, [R18] ;  /* 0x00000000129c783b */ /* 0x000e620000000200 */
[----:B------:R-:W-:-:S03]  /*3860*/  LEA R184, R144, UR11, 0x1 ;  /* 0x0000000b90b87c11 */ /* 0x000fc6000f8e08ff */
[----:B------:R-:W5:Y:S04]  /*3870*/  LDSM.16.M88.4 R128, [R19] ;  /* 0x000000001380783b */ /* 0x000f680000000200 */
[----:B------:R-:W1:Y:S01]  /*3880*/  LDSM.16.MT88.4 R116, [R219+0x12000] ;  /* 0x01200000db74783b */ /* 0x000e620000004200 */
[C---:B--2---:R-:W-:Y:S03]  /*3890*/  HMMA.16816.F32.BF16 R164, R108.reuse, R132, RZ ;  /* 0x000000846ca4723c */ /* 0x044fe600000418ff */
[----:B------:R-:W2:Y:S04]  /*38a0*/  LDSM.16.MT88.4 R112, [R201+0x12000] ;  /* 0x01200000c970783b */ /* 0x000ea80000004200 */
[----:B------:R-:W-:Y:S01]  /*38b0*/  LDSM.16.M88.4 R144, [R184] ;  /* 0x00000000b890783b */ /* 0x000fe20000000200 */
[C---:B---3--:R-:W-:Y:S06]  /*38c0*/  HMMA.16816.F32.BF16 R176, R108.reuse, R136, RZ ;  /* 0x000000886cb0723c */ /* 0x048fec00000418ff */
[C---:B----4-:R-:W-:Y:S06]  /*38d0*/  HMMA.16816.F32.BF16 R124, R108.reuse, R140, RZ ;  /* 0x0000008c6c7c723c */ /* 0x050fec00000418ff */
[----:B------:R-:W-:Y:S06]  /*38e0*/  HMMA.16816.F32.BF16 R108, R108, R104, RZ ;  /* 0x000000686c6c723c */ /* 0x000fec00000418ff */
[C---:B------:R-:W-:Y:S06]  /*38f0*/  HMMA.16816.F32.BF16 R168, R148.reuse, R132, RZ ;  /* 0x0000008494a8723c */ /* 0x040fec00000418ff */
[C---:B------:R-:W-:Y:S06]  /*3900*/  HMMA.16816.F32.BF16 R100, R148.reuse, R136, RZ ;  /* 0x000000889464723c */ /* 0x040fec00000418ff */
[C---:B------:R-:W-:Y:S06]  /*3910*/  HMMA.16816.F32.BF16 R160, R148.reuse, R140, RZ ;  /* 0x0000008c94a0723c */ /* 0x040fec00000418ff */
[----:B------:R-:W-:Y:S06]  /*3920*/  HMMA.16816.F32.BF16 R148, R148, R104, RZ ;  /* 0x000000689494723c */ /* 0x000fec00000418ff */
[C---:B------:R-:W-:Y:S06]  /*3930*/  HMMA.16816.F32.BF16 R164, R152.reuse, R134, R164 ;  /* 0x0000008698a4723c */ /* 0x040fec00000418a4 */
[C---:B------:R-:W-:Y:S06]  /*3940*/  HMMA.16816.F32.BF16 R176, R152.reuse, R138, R176 ;  /* 0x0000008a98b0723c */ /* 0x040fec00000418b0 */
[C---:B------:R-:W-:Y:S06]  /*3950*/  HMMA.16816.F32.BF16 R124, R152.reuse, R142, R124 ;  /* 0x0000008e987c723c */ /* 0x040fec000004187c */
[----:B------:R-:W-:Y:S01]  /*3960*/  HMMA.16816.F32.BF16 R152, R152, R106, R108 ;  /* 0x0000006a9898723c */ /* 0x000fe2000004186c */
[----:B------:R-:W3:Y:S01]  /*3970*/  LDSM.16.MT88.4 R108, [R199+0x12000] ;  /* 0x01200000c76c783b */ /* 0x000ee20000004200 */
[----:B------:R-:W-:-:S04]  /*3980*/  LEA R185, R174, UR11, 0x1 ;  /* 0x0000000baeb97c11 */ /* 0x000fc8000f8e08ff */
[C---:B-1----:R-:W-:Y:S01]  /*3990*/  HMMA.16816.F32.BF16 R132, R156.reuse, R134, R168 ;  /* 0x000000869c84723c */ /* 0x042fe200000418a8 */
[----:B------:R-:W-:Y:S01]  /*39a0*/  LEA R183, R173, UR11, 0x1 ;  /* 0x0000000badb77c11 */ /* 0x000fe2000f8e08ff */
[----:B------:R-:W-:Y:S04]  /*39b0*/  LDSM.16.MT88.4 R168, [R218+0x13000] ;  /* 0x01300000daa8783b */ /* 0x000fe80000004200 */
[C---:B------:R-:W-:Y:S01]  /*39c0*/  HMMA.16816.F32.BF16 R136, R156.reuse, R138, R100 ;  /* 0x0000008a9c88723c */ /* 0x040fe20000041864 */
[----:B------:R-:W1:Y:S05]  /*39d0*/  LDSM.16.M88.4 R100, [R185] ;  /* 0x00000000b964783b */ /* 0x000e6a0000000200 */
[C---:B------:R-:W-:Y:S01]  /*39e0*/  HMMA.16816.F32.BF16 R140, R156.reuse, R142, R160 ;  /* 0x0000008e9c8c723c */ /* 0x040fe200000418a0 */
[----:B------:R-:W-:Y:S05]  /*39f0*/  LDSM.16.M88.4 R160, [R172+0x5000] ;  /* 0x00500000aca0783b */ /* 0x000fea0000000200 */
[----:B------:R-:W-:Y:S01]  /*3a00*/  HMMA.16816.F32.BF16 R148, R156, R106, R148 ;  /* 0x0000006a9c94723c */ /* 0x000fe20000041894 */
[----:B------:R-:W4:Y:S04]  /*3a10*/  LDSM.16.M88.4 R104, [R183] ;  /* 0x00000000b768783b */ /* 0x000f280000000200 */
[----:B------:R-:W-:Y:S01]  /*3a20*/  LDSM.16.MT88.4 R156, [R235+0x13000] ;  /* 0x01300000eb9c783b */ /* 0x000fe20000004200 */
[C---:B-----5:R-:W-:Y:S06]  /*3a30*/  HMMA.16816.F32.BF16 R164, R128.reuse, R120, R164 ;  /* 0x0000007880a4723c */ /* 0x060fec00000418a4 */
[C---:B------:R-:W-:Y:S06]  /*3a40*/  HMMA.16816.F32.BF16 R176, R128.reuse, R116, R176 ;  /* 0x0000007480b0723c */ /* 0x040fec00000418b0 */
[C---:B--2---:R-:W-:Y:S06]  /*3a50*/  HMMA.16816.F32.BF16 R124, R128.reuse, R112, R124 ;  /* 0x00000070807c723c */ /* 0x044fec000004187c */
[----:B---3--:R-:W-:Y:S01]  /*3a60*/  HMMA.16816.F32.BF16 R128, R128, R108, R152 ;  /* 0x0000006c8080723c */ /* 0x008fe20000041898 */
[----:B------:R-:W-:Y:S05]  /*3a70*/  LDSM.16.MT88.4 R152, [R12+0x13000] ;  /* 0x013000000c98783b */ /* 0x000fea0000004200 */
[C---:B------:R-:W-:Y:S06]  /*3a80*/  HMMA.16816.F32.BF16 R132, R144.reuse, R120, R132 ;  /* 0x000000789084723c */ /* 0x040fec0000041884 */
[C---:B------:R-:W-:Y:S06]  /*3a90*/  HMMA.16816.F32.BF16 R136, R144.reuse, R116, R136 ;  /* 0x000000749088723c */ /* 0x040fec0000041888 */
[C---:B------:R-:W-:Y:S06]  /*3aa0*/  HMMA.16816.F32.BF16 R140, R144.reuse, R112, R140 ;  /* 0x00000070908c723c */ /* 0x040fec000004188c */
[----:B------:R-:W-:Y:S01]  /*3ab0*/  HMMA.16816.F32.BF16 R144, R144, R108, R148 ;  /* 0x0000006c9090723c */ /* 0x000fe20000041894 */
[----:B------:R-:W2:Y:S04]  /*3ac0*/  LDSM.16.M88.4 R148, [R172+0x4000] ;  /* 0x00400000ac94783b */ /* 0x000ea80000000200 */
[----:B------:R-:W3:Y:S01]  /*3ad0*/  LDSM.16.MT88.4 R172, [R200+0x13000] ;  /* 0x01300000c8ac783b */ /* 0x000ee20000004200 */
[C---:B-1----:R-:W-:Y:S06]  /*3ae0*/  HMMA.16816.F32.BF16 R164, R100.reuse, R122, R164 ;  /* 0x0000007a64a4723c */ /* 0x042fec00000418a4 */
[C---:B------:R-:W-:Y:S06]  /*3af0*/  HMMA.16816.F32.BF16 R176, R100.reuse, R118, R176 ;  /* 0x0000007664b0723c */ /* 0x040fec00000418b0 */
[C---:B------:R-:W-:Y:S06]  /*3b00*/  HMMA.16816.F32.BF16 R124, R100.reuse, R114, R124 ;  /* 0x00000072647c723c */ /* 0x040fec000004187c */
[----:B------:R-:W-:Y:S01]  /*3b10*/  HMMA.16816.F32.BF16 R128, R100, R110, R128 ;  /* 0x0000006e6480723c */ /* 0x000fe20000041880 */
[----:B------:R-:W1:Y:S05]  /*3b20*/  LDSM.16.M88.4 R100, [R182+0x4000] ;  /* 0x00400000b664783b */ /* 0x000e6a0000000200 */
[C---:B----4-:R-:W-:Y:S01]  /*3b30*/  HMMA.16816.F32.BF16 R132, R104.reuse, R122, R132 ;  /* 0x0000007a6884723c */ /* 0x050fe20000041884 */
[----:B------:R-:W-:Y:S05]  /*3b40*/  LDSM.16.M88.4 R120, [R184+0x4000] ;  /* 0x00400000b878783b */ /* 0x000fea0000000200 */
[C---:B------:R-:W-:Y:S01]  /*3b50*/  HMMA.16816.F32.BF16 R136, R104.reuse, R118, R136 ;  /* 0x000000766888723c */ /* 0x040fe20000041888 */
[----:B------:R-:W-:Y:S05]  /*3b60*/  LDSM.16.MT88.4 R116, [R12+0x13800] ;  /* 0x013800000c74783b */ /* 0x000fea0000004200 */
[C---:B------:R-:W-:Y:S01]  /*3b70*/  HMMA.16816.F32.BF16 R140, R104.reuse, R114, R140 ;  /* 0x00000072688c723c */ /* 0x040fe2000004188c */
[----:B------:R-:W-:Y:S05]  /*3b80*/  LDSM.16.MT88.4 R112, [R219+0x13000] ;  /* 0x01300000db70783b */ /* 0x000fea0000004200 */
[----:B------:R-:W-:Y:S01]  /*3b90*/  HMMA.16816.F32.BF16 R144, R104, R110, R144 ;  /* 0x0000006e6890723c */ /* 0x000fe20000041890 */
[----:B------:R-:W4:Y:S04]  /*3ba0*/  LDSM.16.M88.4 R104, [R18+0x4000] ;  /* 0x004000001268783b */ /* 0x000f280000000200 */
[----:B------:R-:W5:Y:S01]  /*3bb0*/  LDSM.16.M88.4 R108, [R19+0x4000] ;  /* 0x00400000136c783b */ /* 0x000f620000000200 */
[C---:B--2---:R-:W-:Y:S06]  /*3bc0*/  HMMA.16816.F32.BF16 R164, R148.reuse, R152, R164 ;  /* 0x0000009894a4723c */ /* 0x044fec00000418a4 */
[C---:B------:R-:W-:Y:S06]  /*3bd0*/  HMMA.16816.F32.BF16 R176, R148.reuse, R156, R176 ;  /* 0x0000009c94b0723c */ /* 0x040fec00000418b0 */
[C---:B------:R-:W-:Y:S06]  /*3be0*/  HMMA.16816.F32.BF16 R124, R148.reuse, R168, R124 ;  /* 0x000000a8947c723c */ /* 0x040fec000004187c */
[----:B---3--:R-:W-:Y:S01]  /*3bf0*/  HMMA.16816.F32.BF16 R128, R148, R172, R128 ;  /* 0x000000ac9480723c */ /* 0x008fe20000041880 */
[----:B------:R-:W-:Y:S05]  /*3c00*/  LDSM.16.MT88.4 R148, [R199+0x13000] ;  /* 0x01300000c794783b */ /* 0x000fea0000004200 */
[C---:B------:R-:W-:Y:S06]  /*3c10*/  HMMA.16816.F32.BF16 R132, R160.reuse, R152, R132 ;  /* 0x00000098a084723c */ /* 0x040fec0000041884 */
[C---:B------:R-:W-:Y:S06]  /*3c20*/  HMMA.16816.F32.BF16 R136, R160.reuse, R156, R136 ;  /* 0x0000009ca088723c */ /* 0x040fec0000041888 */
[C---:B------:R-:W-:Y:S06]  /*3c30*/  HMMA.16816.F32.BF16 R140, R160.reuse, R168, R140 ;  /* 0x000000a8a08c723c */ /* 0x040fec000004188c */
[----:B------:R-:W-:Y:S01]  /*3c40*/  HMMA.16816.F32.BF16 R144, R160, R172, R144 ;  /* 0x000000aca090723c */ /* 0x000fe20000041890 */
[----:B------:R-:W2:Y:S05]  /*3c50*/  LDSM.16.MT88.4 R160, [R201+0x13000] ;  /* 0x01300000c9a0783b */ /* 0x000eaa0000004200 */
[C---:B-1----:R-:W-:Y:S06]  /*3c60*/  HMMA.16816.F32.BF16 R176, R100.reuse, R158, R176 ;  /* 0x0000009e64b0723c */ /* 0x042fec00000418b0 */
[C---:B------:R-:W-:Y:S06]  /*3c70*/  HMMA.16816.F32.BF16 R164, R100.reuse, R154, R164 ;  /* 0x0000009a64a4723c */ /* 0x040fec00000418a4 */
[C---:B------:R-:W-:Y:S06]  /*3c80*/  HMMA.16816.F32.BF16 R124, R100.reuse, R170, R124 ;  /* 0x000000aa647c723c */ /* 0x040fec000004187c */
[----:B------:R-:W-:Y:S01]  /*3c90*/  HMMA.16816.F32.BF16 R128, R100, R174, R128 ;  /* 0x000000ae6480723c */ /* 0x000fe20000041880 */
[----:B------:R-:W-:Y:S01]  /*3ca0*/  LDSM.16.M88.4 R100, [R185+0x4000] ;  /* 0x00400000b964783b */ /* 0x000fe20000000200 */
[----:B------:R-:W-:-:S04]  /*3cb0*/  ULEA UR11, UR10, UR12, 0xc ;  /* 0x0000000c0a0b7291 */ /* 0x000fc8000f8e603f */
[----:B----4-:R-:W-:Y:S02]  /*3cc0*/  HMMA.16816.F32.BF16 R132, R104, R154, R132 ;  /* 0x0000009a6884723c */ /* 0x010fe40000041884 */
[----:B------:R-:W-:-:S04]  /*3cd0*/  LEA R152, R6, UR11, 0x1 ;  /* 0x0000000b06987c11 */ /* 0x000fc8000f8e08ff */
[C---:B------:R-:W-:Y:S02]  /*3ce0*/  HMMA.16816.F32.BF16 R136, R104.reuse, R158, R136 ;  /* 0x0000009e6888723c */ /* 0x040fe40000041888 */
[----:B------:R-:W1:Y:S04]  /*3cf0*/  LDSM.16.M88.4 R152, [R152] ;  /* 0x000000009898783b */ /* 0x000e680000000200 */
[C---:B------:R-:W-:Y:S06]  /*3d00*/  HMMA.16816.F32.BF16 R140, R104.reuse, R170, R140 ;  /* 0x000000aa688c723c */ /* 0x040fec000004188c */
[----:B------:R-:W-:Y:S01]  /*3d10*/  HMMA.16816.F32.BF16 R144, R104, R174, R144 ;  /* 0x000000ae6890723c */ /* 0x000fe20000041890 */
[----:B------:R-:W3:Y:S05]  /*3d20*/  LDSM.16.M88.4 R104, [R183+0x4000] ;  /* 0x00400000b768783b */ /* 0x000eea0000000200 */
[C---:B-----5:R-:W-:Y:S06]  /*3d30*/  HMMA.16816.F32.BF16 R176, R108.reuse, R112, R176 ;  /* 0x000000706cb0723c */ /* 0x060fec00000418b0 */
[C---:B------:R-:W-:Y:S06]  /*3d40*/  HMMA.16816.F32.BF16 R164, R108.reuse, R116, R164 ;  /* 0x000000746ca4723c */ /* 0x040fec00000418a4 */
[C---:B--2---:R-:W-:Y:S06]  /*3d50*/  HMMA.16816.F32.BF16 R124, R108.reuse, R160, R124 ;  /* 0x000000a06c7c723c */ /* 0x044fec000004187c */
[----:B------:R-:W-:Y:S07]  /*3d60*/  HMMA.16816.F32.BF16 R128, R108, R148, R128 ;  /* 0x000000946c80723c */ /* 0x000fee0000041880 */
[----:B------:R-:W-:-:S04]  /*3d70*/  LOP3.LUT R108, R6, 0x10, RZ, 0x3c, !PT ;  /* 0x00000010066c7812 */ /* 0x000fc800078e3cff */
[----:B------:R-:W-:Y:S01]  /*3d80*/  LEA R108, R108, UR11, 0x1 ;  /* 0x0000000b6c6c7c11 */ /* 0x000fe2000f8e08ff */
[C---:B------:R-:W-:Y:S05]  /*3d90*/  HMMA.16816.F32.BF16 R132, R120.reuse, R116, R132 ;  /* 0x000000747884723c */ /* 0x040fea0000041884 */
[----:B------:R-:W2:Y:S01]  /*3da0*/  LDSM.16.M88.4 R108, [R108] ;  /* 0x000000006c6c783b */ /* 0x000ea20000000200 */
[C---:B------:R-:W-:Y:S06]  /*3db0*/  HMMA.16816.F32.BF16 R136, R120.reuse, R112, R136 ;  /* 0x000000707888723c */ /* 0x040fec0000041888 */
[C---:B------:R-:W-:Y:S06]  /*3dc0*/  HMMA.16816.F32.BF16 R140, R120.reuse, R160, R140 ;  /* 0x000000a0788c723c */ /* 0x040fec000004188c */
[----:B------:R-:W-:Y:S01]  /*3dd0*/  HMMA.16816.F32.BF16 R144, R120, R148, R144 ;  /* 0x000000947890723c */ /* 0x000fe20000041890 */
[----:B-1----:R-:W-:-:S05]  /*3de0*/  IMAD.U32 R19, R155, 0x10000, RZ ;  /* 0x000100009b137824 */ /* 0x002fca00078e00ff */
[C---:B------:R-:W-:Y:S01]  /*3df0*/  HMMA.16816.F32.BF16 R176, R100.reuse, R114, R176 ;  /* 0x0000007264b0723c */ /* 0x040fe200000418b0 */
[----:B------:R-:W-:Y:S01]  /*3e00*/  PRMT R18, R152, 0x7632, R18 ;  /* 0x0000763298127816 */ /* 0x000fe20000000012 */
[----:B------:R-:W1:Y:S01]  /*3e10*/  S2R R202, SR_TID.X ;  /* 0x0000000000ca7919 */ /* 0x000e620000002100 */
[----:B------:R-:W4:Y:S03]  /*3e20*/  LDC R149, c[0x0][0x248] ;  /* 0x00009200ff957b82 */ /* 0x000f260000000800 */
[C---:B------:R-:W-:Y:S06]  /*3e30*/  HMMA.16816.F32.BF16 R164, R100.reuse, R118, R164 ;  /* 0x0000007664a4723c */ /* 0x040fec00000418a4 */
[C---:B------:R-:W-:Y:S06]  /*3e40*/  HMMA.16816.F32.BF16 R124, R100.reuse, R162, R124 ;  /* 0x000000a2647c723c */ /* 0x040fec000004187c */
[----:B------:R-:W-:Y:S07]  /*3e50*/  HMMA.16816.F32.BF16 R128, R100, R150, R128 ;  /* 0x000000966480723c */ /* 0x000fee0000041880 */
[----:B------:R-:W-:-:S04]  /*3e60*/  LOP3.LUT R100, R6, 0x400, RZ, 0xfc, !PT ;  /* 0x0000040006647812 */ /* 0x000fc800078efcff */
[----:B------:R-:W-:Y:S01]  /*3e70*/  LEA R100, R100, UR11, 0x1 ;  /* 0x0000000b64647c11 */ /* 0x000fe2000f8e08ff */
[C---:B---3--:R-:W-:Y:S05]  /*3e80*/  HMMA.16816.F32.BF16 R132, R104.reuse, R118, R132 ;  /* 0x000000766884723c */ /* 0x048fea0000041884 */
[----:B------:R-:W3:Y:S01]  /*3e90*/  LDSM.16.M88.4 R100, [R100] ;  /* 0x000000006464783b */ /* 0x000ee20000000200 */
[C---:B------:R-:W-:Y:S06]  /*3ea0*/  HMMA.16816.F32.BF16 R136, R104.reuse, R114, R136 ;  /* 0x000000726888723c */ /* 0x040fec0000041888 */
[C---:B------:R-:W-:Y:S06]  /*3eb0*/  HMMA.16816.F32.BF16 R140, R104.reuse, R162, R140 ;  /* 0x000000a2688c723c */ /* 0x040fec000004188c */
[----:B------:R-:W-:Y:S07]  /*3ec0*/  HMMA.16816.F32.BF16 R144, R104, R150, R144 ;  /* 0x000000966890723c */ /* 0x000fee0000041890 */
[----:B------:R-:W-:Y:S01]  /*3ed0*/  PRMT R104, R153, 0x7632, R104 ;  /* 0x0000763299687816 */ /* 0x000fe20000000068 */
[----:B------:R-:W-:-:S04]  /*3ee0*/  FADD R178, -R178, R19 ;  /* 0x00000013b2b27221 */ /* 0x000fc80000000100 */
[----:B------:R-:W-:Y:S02]  /*3ef0*/  IMAD.U32 R104, R104, 0x10000, RZ ;  /* 0x0001000068687824 */ /* 0x000fe400078e00ff */
[----:B------:R-:W-:Y:S02]  /*3f00*/  IMAD.U32 R19, R152, 0x10000, RZ ;  /* 0x0001000098137824 */ /* 0x000fe400078e00ff */
[--C-:B------:R-:W-:Y:S01]  /*3f10*/  FADD R167, -R167, R104.reuse ;  /* 0x00000068a7a77221 */ /* 0x100fe20000000100 */
[----:B------:R-:W-:Y:S01]  /*3f20*/  IMAD.U32 R18, R18, 0x10000, RZ ;  /* 0x0001000012127824 */ /* 0x000fe200078e00ff */
[----:B--2---:R-:W-:Y:S01]  /*3f30*/  PRMT R104, R109, 0x7632, R104 ;  /* 0x000076326d687816 */ /* 0x004fe20000000068 */
[----:B------:R-:W-:Y:S01]  /*3f40*/  FADD R164, -R164, R19 ;  /* 0x00000013a4a47221 */ /* 0x000fe20000000100 */
[C---:B------:R-:W-:Y:S02]  /*3f50*/  IMAD.U32 R19, R154.reuse, 0x10000, RZ ;  /* 0x000100009a137824 */ /* 0x040fe400078e00ff */
[--C-:B------:R-:W-:Y:S01]  /*3f60*/  FADD R165, -R165, R18.reuse ;  /* 0x00000012a5a57221 */ /* 0x100fe20000000100 */
[----:B------:R-:W-:Y:S01]  /*3f70*/  PRMT R18, R154, 0x7632, R18 ;  /* 0x000076329a127816 */ /* 0x000fe20000000012 */
[----:B------:R-:W-:Y:S01]  /*3f80*/  IMAD.U32 R104, R104, 0x10000, RZ ;  /* 0x0001000068687824 */ /* 0x000fe200078e00ff */
[----:B------:R-:W-:Y:S01]  /*3f90*/  PRMT R155, R155, 0x7632, R155 ;  /* 0x000076329b9b7816 */ /* 0x000fe2000000009b */
[--C-:B------:R-:W-:Y:S01]  /*3fa0*/  FADD R176, -R176, R19.reuse ;  /* 0x00000013b0b07221 */ /* 0x100fe20000000100 */
[----:B------:R-:W-:Y:S01]  /*3fb0*/  PRMT R19, R110, 0x7632, R19 ;  /* 0x000076326e137816 */ /* 0x000fe20000000013 */
[----:B------:R-:W-:Y:S01]  /*3fc0*/  FADD R127, -R127, R104 ;  /* 0x000000687f7f7221 */ /* 0x000fe20000000100 */
[----:B------:R-:W-:Y:S01]  /*3fd0*/  IMAD.U32 R18, R18, 0x10000, RZ ;  /* 0x0001000012127824 */ /* 0x000fe200078e00ff */
[----:B------:R-:W-:Y:S01]  /*3fe0*/  LOP3.LUT R104, R6, 0x410, RZ, 0x3c, !PT ;  /* 0x0000041006687812 */ /* 0x000fe200078e3cff */
[----:B------:R-:W-:-:S02]  /*3ff0*/  IMAD.U32 R106, R155, 0x10000, RZ ;  /* 0x000100009b6a7824 */ /* 0x000fc400078e00ff */
[----:B------:R-:W-:Y:S01]  /*4000*/  FADD R177, -R177, R18 ;  /* 0x00000012b1b17221 */ /* 0x000fe20000000100 */
[----:B------:R-:W-:Y:S01]  /*4010*/  IMAD.U32 R105, R110, 0x10000, RZ ;  /* 0x000100006e697824 */ /* 0x000fe200078e00ff */
[----:B------:R-:W-:Y:S01]  /*4020*/  LEA R104, R104, UR11, 0x1 ;  /* 0x0000000b68687c11 */ /* 0x000fe2000f8e08ff */
[----:B------:R-:W-:Y:S02]  /*4030*/  IMAD.U32 R18, R19, 0x10000, RZ ;  /* 0x0001000013127824 */ /* 0x000fe400078e00ff */
[----:B------:R-:W-:Y:S01]  /*4040*/  FADD R179, -R179, R106 ;  /* 0x0000006ab3b37221 */ /* 0x000fe20000000100 */
[----:B------:R-:W-:Y:S01]  /*4050*/  FADD R128, -R128, R105 ;  /* 0x0000006980807221 */ /* 0x000fe20000000100 */
[--C-:B------:R-:W-:Y:S01]  /*4060*/  FADD R129, -R129, R18.reuse ;  /* 0x0000001281817221 */ /* 0x100fe20000000100 */
[----:B------:R-:W-:Y:S01]  /*4070*/  PRMT R18, R108, 0x7632, R18 ;  /* 0x000076326c127816 */ /* 0x000fe20000000012 */
[----:B------:R-:W2:Y:S01]  /*4080*/  LDSM.16.M88.4 R104, [R104] ;  /* 0x000000006868783b */ /* 0x000ea20000000200 */
[----:B------:R-:W-:-:S02]  /*4090*/  IMAD.U32 R109, R109, 0x10000, RZ ;  /* 0x000100006d6d7824 */ /* 0x000fc400078e00ff */
[C---:B------:R-:W-:Y:S01]  /*40a0*/  IMAD.U32 R19, R111.reuse, 0x10000, RZ ;  /* 0x000100006f137824 */ /* 0x040fe200078e00ff */
[----:B------:R-:W-:Y:S01]  /*40b0*/  PRMT R111, R111, 0x7632, R111 ;  /* 0x000076326f6f7816 */ /* 0x000fe2000000006f */
[----:B------:R-:W-:Y:S01]  /*40c0*/  FADD R126, -R126, R109 ;  /* 0x0000006d7e7e7221 */ /* 0x000fe20000000100 */
[----:B------:R-:W-:Y:S02]  /*40d0*/  IMAD.U32 R18, R18, 0x10000, RZ ;  /* 0x0001000012127824 */ /* 0x000fe400078e00ff */
[----:B------:R-:W-:Y:S01]  /*40e0*/  FADD R130, -R130, R19 ;  /* 0x0000001382827221 */ /* 0x000fe20000000100 */
[----:B------:R-:W-:Y:S01]  /*40f0*/  IMAD.U32 R19, R108, 0x10000, RZ ;  /* 0x000100006c137824 */ /* 0x000fe200078e00ff */
[C---:B---3--:R-:W-:Y:S01]  /*4100*/  PRMT R109, R100.reuse, 0x7632, R109 ;  /* 0x00007632646d7816 */ /* 0x048fe2000000006d */
[----:B------:R-:W-:Y:S02]  /*4110*/  IMAD.U32 R108, R111, 0x10000, RZ ;  /* 0x000100006f6c7824 */ /* 0x000fe400078e00ff */
[----:B------:R-:W-:Y:S01]  /*4120*/  FADD R125, -R125, R18 ;  /* 0x000000127d7d7221 */ /* 0x000fe20000000100 */
[----:B------:R-:W-:-:S02]  /*4130*/  IMAD.U32 R111, R100, 0x10000, RZ ;  /* 0x00010000646f7824 */ /* 0x000fc400078e00ff */
[--C-:B------:R-:W-:Y:S01]  /*4140*/  FADD R124, -R124, R19.reuse ;  /* 0x000000137c7c7221 */ /* 0x100fe20000000100 */
[----:B------:R-:W-:Y:S01]  /*4150*/  PRMT R18, R101, 0x7632, R18 ;  /* 0x0000763265127816 */ /* 0x000fe20000000012 */
[----:B------:R-:W-:Y:S01]  /*4160*/  IMAD.U32 R100, R109, 0x10000, RZ ;  /* 0x000100006d647824 */ /* 0x000fe200078e00ff */
[----:B------:R-:W-:Y:S01]  /*4170*/  PRMT R19, R102, 0x7632, R19 ;  /* 0x0000763266137816 */ /* 0x000fe20000000013 */
[----:B------:R-:W-:Y:S02]  /*4180*/  IMAD.U32 R153, R153, 0x10000, RZ ;  /* 0x0001000099997824 */ /* 0x000fe400078e00ff */
[----:B------:R-:W-:Y:S01]  /*4190*/  FADD R133, -R133, R100 ;  /* 0x0000006485857221 */ /* 0x000fe20000000100 */
[----:B------:R-:W-:Y:S02]  /*41a0*/  IMAD.U32 R18, R18, 0x10000, RZ ;  /* 0x0001000012127824 */ /* 0x000fe400078e00ff */
[----:B------:R-:W-:Y:S01]  /*41b0*/  FADD R166, -R166, R153 ;  /* 0x00000099a6a67221 */ /* 0x000fe20000000100 */
[----:B------:R-:W-:Y:S01]  /*41c0*/  BAR.SYNC.DEFER_BLOCKING 0x0 ;  /* 0x0000000000007b1d */ /* 0x000fe20000010000 */
[----:B------:R-:W-:-:S02]  /*41d0*/  IMAD.U32 R100, R19, 0x10000, RZ ;  /* 0x0001000013647824 */ /* 0x000fc400078e00ff */
[----:B------:R-:W-:Y:S01]  /*41e0*/  FADD R135, -R135, R18 ;  /* 0x0000001287877221 */ /* 0x000fe20000000100 */
[----:B------:R-:W-:Y:S01]  /*41f0*/  IMAD.U32 R19, R103, 0x10000, RZ ;  /* 0x0001000067137824 */ /* 0x000fe200078e00ff */
[----:B------:R-:W-:Y:S01]  /*4200*/  F2FP.BF16.F32.PACK_AB R18, R165, R164 ;  /* 0x000000a4a512723e */ /* 0x000fe200000010ff */
[----:B------:R-:W-:Y:S01]  /*4210*/  FADD R137, -R137, R100 ;  /* 0x0000006489897221 */ /* 0x000fe20000000100 */
[----:B------:R-:W-:Y:S01]  /*4220*/  IMAD.U32 R109, R102, 0x10000, RZ ;  /* 0x00010000666d7824 */ /* 0x000fe200078e00ff */
[----:B------:R-:W-:Y:S01]  /*4230*/  F2FP.BF16.F32.PACK_AB R100, R167, R166 ;  /* 0x000000a6a764723e */ /* 0x000fe200000010ff */
[----:B------:R-:W-:Y:S01]  /*4240*/  FADD R131, -R131, R108 ;  /* 0x0000006c83837221 */ /* 0x000fe20000000100 */
[----:B------:R-:W-:Y:S01]  /*4250*/  FADD R138, -R138, R19 ;  /* 0x000000138a8a7221 */ /* 0x000fe20000000100 */
[----:B------:R-:W-:Y:S02]  /*4260*/  F2FP.BF16.F32.PACK_AB R102, R177, R176 ;  /* 0x000000b0b166723e */ /* 0x000fe400000010ff */
[----:B------:R-:W-:-:S02]  /*4270*/  F2FP.BF16.F32.PACK_AB R19, R179, R178 ;  /* 0x000000b2b313723e */ /* 0x000fc400000010ff */
[----:B------:R-:W-:Y:S02]  /*4280*/  F2FP.BF16.F32.PACK_AB R113, R125, R124 ;  /* 0x0000007c7d71723e */ /* 0x000fe400000010ff */
[----:B------:R-:W-:Y:S02]  /*4290*/  F2FP.BF16.F32.PACK_AB R112, R127, R126 ;  /* 0x0000007e7f70723e */ /* 0x000fe400000010ff */
[----:B------:R-:W-:Y:S02]  /*42a0*/  F2FP.BF16.F32.PACK_AB R115, R129, R128 ;  /* 0x000000808173723e */ /* 0x000fe400000010ff */
[----:B------:R-:W-:Y:S01]  /*42b0*/  F2FP.BF16.F32.PACK_AB R117, R131, R130 ;  /* 0x000000828375723e */ /* 0x000fe200000010ff */
[----:B------:R3:W-:Y:S04]  /*42c0*/  STS [R9+0x12000], R18 ;  /* 0x0120001209007388 */ /* 0x0007e80000000800 */
[----:B------:R-:W-:Y:S04]  /*42d0*/  STS [R13+0x12000], R100 ;  /* 0x012000640d007388 */ /* 0x000fe80000000800 */
[----:B------:R-:W-:Y:S04]  /*42e0*/  STS [R7+0x12000], R102 ;  /* 0x0120006607007388 */ /* 0x000fe80000000800 */
[----:B------:R5:W-:Y:S04]  /*42f0*/  STS [R14+0x12000], R19 ;  /* 0x012000130e007388 */ /* 0x000be80000000800 */
[----:B------:R-:W-:Y:S04]  /*4300*/  STS [R8+0x12000], R113 ;  /* 0x0120007108007388 */ /* 0x000fe80000000800 */
[----:B------:R1:W-:Y:S04]  /*4310*/  STS [R15+0x12000], R112 ;  /* 0x012000700f007388 */ /* 0x0003e80000000800 */
[----:B------:R1:W-:Y:S04]  /*4320*/  STS [R10+0x12000], R115 ;  /* 0x012000730a007388 */ /* 0x0003e80000000800 */
[----:B------:R1:W-:Y:S01]  /*4330*/  STS [R16+0x12000], R117 ;  /* 0x0120007510007388 */ /* 0x0003e20000000800 */
[----:B------:R-:W-:Y:S01]  /*4340*/  IMAD.U32 R101, R101, 0x10000, RZ ;  /* 0x0001000065657824 */ /* 0x000fe200078e00ff */
[----:B------:R-:W-:Y:S01]  /*4350*/  PRMT R103, R103, 0x7632, R103 ;  /* 0x0000763267677816 */ /* 0x000fe20000000067 */
[----:B------:R-:W-:Y:S01]  /*4360*/  FADD R132, -R132, R111 ;  /* 0x0000006f84847221 */ /* 0x000fe20000000100 */
[----:B------:R-:W-:Y:S01]  /*4370*/  FADD R136, -R136, R109 ;  /* 0x0000006d88887221 */ /* 0x000fe20000000100 */
[----:B------:R-:W-:Y:S01]  /*4380*/  BAR.SYNC.DEFER_BLOCKING 0x0 ;  /* 0x0000000000007b1d */ /* 0x000fe20000010000 */
[----:B------:R-:W-:Y:S01]  /*4390*/  FADD R134, -R134, R101 ;  /* 0x0000006586867221 */ /* 0x000fe20000000100 */
[----:B---3--:R-:W-:-:S02]  /*43a0*/  IMAD.U32 R18, R103, 0x10000, RZ ;  /* 0x0001000067127824 */ /* 0x008fc400078e00ff */
[C---:B--2---:R-:W-:Y:S01]  /*43b0*/  IMAD.U32 R119, R104.reuse, 0x10000, RZ ;  /* 0x0001000068777824 */ /* 0x044fe200078e00ff */
[----:B------:R-:W-:Y:S01]  /*43c0*/  PRMT R104, R104, 0x7632, R104 ;  /* 0x0000763268687816 */ /* 0x000fe20000000068 */
[C---:B-----5:R-:W-:Y:S01]  /*43d0*/  IMAD.U32 R19, R105.reuse, 0x10000, RZ ;  /* 0x0001000069137824 */ /* 0x060fe200078e00ff */
[----:B------:R-:W-:-:S03]  /*43e0*/  PRMT R105, R105, 0x7632, R105 ;  /* 0x0000763269697816 */ /* 0x000fc60000000069 */
[----:B------:R-:W-:Y:S02]  /*43f0*/  IMAD.U32 R104, R104, 0x10000, RZ ;  /* 0x0001000068687824 */ /* 0x000fe400078e00ff */
[----:B------:R-:W-:Y:S01]  /*4400*/  FADD R139, -R139, R18 ;  /* 0x000000128b8b7221 */ /* 0x000fe20000000100 */
[----:B------:R-:W-:Y:S02]  /*4410*/  IMAD.U32 R18, R105, 0x10000, RZ ;  /* 0x0001000069127824 */ /* 0x000fe400078e00ff */
[--C-:B------:R-:W-:Y:S01]  /*4420*/  FADD R141, -R141, R104.reuse ;  /* 0x000000688d8d7221 */ /* 0x100fe20000000100 */
[----:B------:R-:W2:Y:S04]  /*4430*/  LDS.128 R100, [R11+0x12000] ;  /* 0x012000000b647984 */ /* 0x000ea80000000c00 */
[----:B------:R-:W3:Y:S01]  /*4440*/  LDS.128 R108, [R17+0x12400] ;  /* 0x01240000116c7984 */ /* 0x000ee20000000c00 */
[----:B------:R-:W-:Y:S01]  /*4450*/  PRMT R104, R106, 0x7632, R104 ;  /* 0x000076326a687816 */ /* 0x000fe20000000068 */
[C---:B------:R-:W-:Y:S01]  /*4460*/  IMAD.U32 R105, R107.reuse, 0x10000, RZ ;  /* 0x000100006b697824 */ /* 0x040fe200078e00ff */
[----:B------:R-:W-:Y:S01]  /*4470*/  PRMT R107, R107, 0x7632, R107 ;  /* 0x000076326b6b7816 */ /* 0x000fe2000000006b */
[----:B------:R-:W-:Y:S01]  /*4480*/  FADD R142, -R142, R19 ;  /* 0x000000138e8e7221 */ /* 0x000fe20000000100 */
[----:B------:R-:W-:-:S02]  /*4490*/  IMAD.U32 R19, R106, 0x10000, RZ ;  /* 0x000100006a137824 */ /* 0x000fc400078e00ff */
[----:B------:R-:W-:Y:S02]  /*44a0*/  IMAD.U32 R104, R104, 0x10000, RZ ;  /* 0x0001000068687824 */ /* 0x000fe400078e00ff */
[----:B------:R-:W-:Y:S01]  /*44b0*/  FADD R140, -R140, R119 ;  /* 0x000000778c8c7221 */ /* 0x000fe20000000100 */
[----:B-1----:R-:W-:Y:S02]  /*44c0*/  IMAD.U32 R112, R107, 0x10000, RZ ;  /* 0x000100006b707824 */ /* 0x002fe400078e00ff */
[----:B------:R-:W-:Y:S01]  /*44d0*/  FADD R143, -R143, R18 ;  /* 0x000000128f8f7221 */ /* 0x000fe20000000100 */
[----:B------:R-:W-:Y:S01]  /*44e0*/  FADD R145, -R145, R104 ;  /* 0x0000006891917221 */ /* 0x000fe20000000100 */
[----:B------:R-:W-:Y:S01]  /*44f0*/  F2FP.BF16.F32.PACK_AB R18, R133, R132 ;  /* 0x000000848512723e */ /* 0x000fe200000010ff */
[----:B------:R-:W-:Y:S01]  /*4500*/  BAR.SYNC.DEFER_BLOCKING 0x0 ;  /* 0x0000000000007b1d */ /* 0x000fe20000010000 */
[----:B------:R-:W-:Y:S01]  /*4510*/  FADD R144, -R144, R19 ;  /* 0x0000001390907221 */ /* 0x000fe20000000100 */
[----:B------:R-:W-:Y:S01]  /*4520*/  F2FP.BF16.F32.PACK_AB R104, R135, R134 ;  /* 0x000000868768723e */ /* 0x000fe200000010ff */
[----:B------:R-:W-:Y:S01]  /*4530*/  FADD R146, -R146, R105 ;  /* 0x0000006992927221 */ /* 0x000fe20000000100 */
[----:B------:R-:W-:Y:S01]  /*4540*/  F2FP.BF16.F32.PACK_AB R106, R137, R136 ;  /* 0x00000088896a723e */ /* 0x000fe200000010ff */
[----:B------:R-:W-:Y:S01]  /*4550*/  FADD R147, -R147, R112 ;  /* 0x0000007093937221 */ /* 0x000fe20000000100 */
[----:B------:R-:W-:-:S02]  /*4560*/  F2FP.BF16.F32.PACK_AB R19, R139, R138 ;  /* 0x0000008a8b13723e */ /* 0x000fc400000010ff */
[----:B------:R-:W-:Y:S02]  /*4570*/  F2FP.BF16.F32.PACK_AB R113, R141, R140 ;  /* 0x0000008c8d71723e */ /* 0x000fe400000010ff */
[----:B------:R-:W-:Y:S02]  /*4580*/  F2FP.BF16.F32.PACK_AB R112, R143, R142 ;  /* 0x0000008e8f70723e */ /* 0x000fe400000010ff */
[----:B------:R-:W-:Y:S02]  /*4590*/  F2FP.BF16.F32.PACK_AB R115, R145, R144 ;  /* 0x000000909173723e */ /* 0x000fe400000010ff */
[----:B------:R-:W-:Y:S01]  /*45a0*/  F2FP.BF16.F32.PACK_AB R117, R147, R146 ;  /* 0x000000929375723e */ /* 0x000fe200000010ff */
[----:B------:R-:W-:Y:S04]  /*45b0*/  STS [R9+0x12000], R18 ;  /* 0x0120001209007388 */ /* 0x000fe80000000800 */
[----:B------:R-:W-:Y:S04]  /*45c0*/  STS [R13+0x12000], R104 ;  /* 0x012000680d007388 */ /* 0x000fe80000000800 */
[----:B------:R-:W-:Y:S04]  /*45d0*/  STS [R7+0x12000], R106 ;  /* 0x0120006a07007388 */ /* 0x000fe80000000800 */
[----:B------:R1:W-:Y:S04]  /*45e0*/  STS [R14+0x12000], R19 ;  /* 0x012000130e007388 */ /* 0x0003e80000000800 */
[----:B------:R5:W-:Y:S04]  /*45f0*/  STS [R8+0x12000], R113 ;  /* 0x0120007108007388 */ /* 0x000be80000000800 */
[----:B------:R1:W-:Y:S04]  /*4600*/  STS [R15+0x12000], R112 ;  /* 0x012000700f007388 */ /* 0x0003e80000000800 */
[----:B------:R-:W-:Y:S04]  /*4610*/  STS [R10+0x12000], R115 ;  /* 0x012000730a007388 */ /* 0x000fe80000000800 */
[----:B------:R-:W-:Y:S01]  /*4620*/  STS [R16+0x12000], R117 ;  /* 0x0120007510007388 */ /* 0x000fe20000000800 */
[----:B------:R-:W-:Y:S06]  /*4630*/  BAR.SYNC.DEFER_BLOCKING 0x0 ;  /* 0x0000000000007b1d */ /* 0x000fec0000010000 */
[----:B--2---:R-:W-:Y:S04]  /*4640*/  @P3 STG.E.128 desc[UR16][R34.64], R100 ;  /* 0x0000006422003986 */ /* 0x004fe8000c101d10 */
[----:B------:R-:W2:Y:S04]  /*4650*/  LDS.128 R100, [R11+0x12000] ;  /* 0x012000000b647984 */ /* 0x000ea80000000c00 */
[----:B------:R-:W4:Y:S01]  /*4660*/  LDS.128 R104, [R17+0x12400] ;  /* 0x0124000011687984 */ /* 0x000f220000000c00 */
[----:B-1----:R-:W-:-:S03]  /*4670*/  VIMNMX R19, R5, R249, PT ;  /* 0x000000f905137248 */ /* 0x002fc60003fe0100 */
[----:B---3--:R-:W-:Y:S01]  /*4680*/  @P2 STG.E.128 desc[UR16][R180.64], R108 ;  /* 0x0000006cb4002986 */ /* 0x008fe2000c101d10 */
[----:B-----5:R-:W-:-:S05]  /*4690*/  LEA R113, R19, 0xffffffe0, 0x5 ;  /* 0xffffffe013717811 */ /* 0x020fca00078e28ff */
[----:B------:R-:W-:Y:S01]  /*46a0*/  IMAD.WIDE R112, R113, 0x4, R28 ;  /* 0x0000000471707825 */ /* 0x000fe200078e021c */
[----:B--2---:R1:W-:Y:S01]  /*46b0*/  @P1 STG.E.128 desc[UR16][R32.64], R100 ;  /* 0x0000006420001986 */ /* 0x0043e2000c101d10 */
[----:B------:R-:W-:-:S04]  /*46c0*/  LEA R18, P1, R186, R30, 0x1 ;  /* 0x0000001eba127211 */ /* 0x000fc800078208ff */
[----:B------:R-:W-:-:S05]  /*46d0*/  LEA.HI.X R19, R186, R31, R194, 0x1, P1 ;  /* 0x0000001fba137211 */ /* 0x000fca00008f0cc2 */
[----:B----4-:R2:W-:Y:S04]  /*46e0*/  @P4 STG.E.128 desc[UR16][R18.64], R104 ;  /* 0x0000006812004986 */ /* 0x0105e8000c101d10 */
[----:B------:R-:W3:Y:S01]  /*46f0*/  LDG.E R112, desc[UR16][R112.64] ;  /* 0x0000001070707981 */ /* 0x000ee2000c1e1900 */
[----:B------:R-:W-:Y:S01]  /*4700*/  SHF.R.U32.HI R190, RZ, 0x2, R202 ;  /* 0x00000002ffbe7819 */ /* 0x000fe200000116ca */
[----:B------:R-:W-:-:S03]  /*4710*/  ULEA UR11, UR10, UR7, 0x8 ;  /* 0x000000070a0b7291 */ /* 0x000fc6000f8e403f */
[----:B------:R-:W-:-:S04]  /*4720*/  SGXT.U32 R190, R190, 0x3 ;  /* 0x00000003bebe781a */ /* 0x000fc80000000000 */
[----:B------:R-:W-:Y:S01]  /*4730*/  LOP3.LUT R35, R190, UR13, RZ, 0xfc, !PT ;  /* 0x0000000dbe237c12 */ /* 0x000fe2000f8efcff */
[----:B------:R-:W4:Y:S03]  /*4740*/  S2R R220, SR_TID.X ;  /* 0x0000000000dc7919 */ /* 0x000f260000002100 */
[----:B------:R-:W-:Y:S01]  /*4750*/  LEA R35, R35, UR11, 0x2 ;  /* 0x0000000b23237c11 */ /* 0x000fe2000f8e10ff */
[----:B------:R-:W-:Y:S01]  /*4760*/  UIADD3 UR11, UR11, 0x14a00, URZ ;  /* 0x00014a000b0b7890 */ /* 0x000fe2000fffe03f */
[----:B-1----:R-:W-:-:S04]  /*4770*/  IMAD.U32 R33, RZ, RZ, UR13 ;  /* 0x0000000dff217e24 */ /* 0x002fc8000f8e00ff */
[----:B------:R-:W3:Y:S01]  /*4780*/  LDS R35, [R35+0x14a00] ;  /* 0x014a000023237984 */ /* 0x000ee20000000800 */
[----:B------:R-:W-:-:S05]  /*4790*/  LEA R32, R190, UR11, 0x2 ;  /* 0x0000000bbe207c11 */ /* 0x000fca000f8e10ff */
[----:B------:R-:W-:-:S05]  /*47a0*/  IMAD R32, R33, 0x4, R32 ;  /* 0x0000000421207824 */ /* 0x000fca00078e0220 */
[----:B------:R1:W5:Y:S01]  /*47b0*/  LDS R101, [R32+0x80] ;  /* 0x0000800020657984 */ /* 0x0003620000000800 */
[C---:B----4-:R-:W-:Y:S02]  /*47c0*/  LOP3.LUT R33, R220.reuse, 0x4, RZ, 0xc0, !PT ;  /* 0x00000004dc217812 */ /* 0x050fe400078ec0ff */
[C---:B--2---:R-:W-:Y:S02]  /*47d0*/  LOP3.LUT R18, R220.reuse, 0x8, RZ, 0xc0, !PT ;  /* 0x00000008dc127812 */ /* 0x044fe400078ec0ff */
[----:B------:R-:W-:Y:S02]  /*47e0*/  LOP3.LUT R19, R220, 0x10, RZ, 0xc0, !PT ;  /* 0x00000010dc137812 */ /* 0x000fe400078ec0ff */
[----:B------:R-:W-:-:S05]  /*47f0*/  IADD3 R18, R18, UR11, R33 ;  /* 0x0000000b12127c10 */ /* 0x000fca000fffe021 */
[----:B------:R-:W-:Y:S02]  /*4800*/  IMAD.IADD R18, R19, 0x1, R18 ;  /* 0x0000000113127824 */ /* 0x000fe400078e0212 */
[----:B------:R-:W-:-:S04]  /*4810*/  IMAD.U32 R19, RZ, RZ, UR13 ;  /* 0x0000000dff137e24 */ /* 0x000fc8000f8e00ff */
[----:B------:R-:W-:-:S05]  /*4820*/  IMAD R19, R19, 0x4, R18 ;  /* 0x0000000413137824 */ /* 0x000fca00078e0212 */
[----:B------:R-:W2:Y:S01]  /*4830*/  LDS R33, [R19+0x20] ;  /* 0x0000200013217984 */ /* 0x000ea20000000800 */
[----:B------:R-:W-:-:S04]  /*4840*/  VIADD R190, R190, UR13 ;  /* 0x0000000dbebe7c36 */ /* 0x000fc80008000000 */
[----:B------:R-:W-:-:S04]  /*4850*/  IMAD.IADD R18, R190, 0x1, R5 ;  /* 0x00000001be127824 */ /* 0x000fc800078e0205 */
[----:B-1----:R-:W-:Y:S01]  /*4860*/  VIADD R32, R18, 0xffffffc0 ;  /* 0xffffffc012207836 */ /* 0x002fe20000000000 */
[----:B------:R-:W-:-:S04]  /*4870*/  UIADD3 UR11, UR7, 0x8000, URZ ;  /* 0x00008000070b7890 */ /* 0x000fc8000fffe03f */
[----:B------:R-:W-:-:S06]  /*4880*/  ULEA UR11, UR10, UR11, 0xd ;  /* 0x0000000b0a0b7291 */ /* 0x000fcc000f8e683f */
[----:B------:R-:W-:Y:S02]  /*4890*/  LEA R120, R246, UR11, 0x1 ;  /* 0x0000000bf6787c11 */ /* 0x000fe4000f8e08ff */
[----:B------:R-:W-:Y:S01]  /*48a0*/  SHF.R.U32.HI R148, RZ, 0x3, R220 ;  /* 0x00000003ff947819 */ /* 0x000fe200000116dc */
[----:B------:R-:W-:-:S03]  /*48b0*/  VIADD R5, R5, 0x40 ;  /* 0x0000004005057836 */ /* 0x000fc60000000000 */
[----:B------:R-:W-:Y:S01]  /*48c0*/  SGXT.U32 R148, R148, 0x3 ;  /* 0x000000039494781a */ /* 0x000fe20000000000 */
[----:B------:R-:W-:Y:S01]  /*48d0*/  IMAD.SHL.U32 R216, R189, 0x2, RZ ;  /* 0x00000002bdd87824 */ /* 0x000fe200078e00ff */
[----:B------:R-:W-:Y:S02]  /*48e0*/  SHF.R.S32.HI R233, RZ, 0x1f, R5 ;  /* 0x0000001fffe97819 */ /* 0x000fe40000011405 */
[----:B------:R-:W-:Y:S01]  /*48f0*/  SHF.R.S32.HI R149, RZ, 0x1f, R149 ;  /* 0x0000001fff957819 */ /* 0x000fe20000011495 */
[C---:B---3--:R-:W-:Y:S01]  /*4900*/  FADD R35, R112.reuse, -R35 ;  /* 0x8000002370237221 */ /* 0x048fe20000000000 */
[----:B-----5:R-:W-:-:S03]  /*4910*/  FADD R101, R112, -R101 ;  /* 0x8000006570657221 */ /* 0x020fc60000000000 */
[----:B------:R-:W-:Y:S02]  /*4920*/  FMUL R34, R35, 1.4426950216293334961 ;  /* 0x3fb8aa3b23227820 */ /* 0x000fe40000400000 */
[----:B------:R-:W1:Y:S01]  /*4930*/  LDS R35, [R19+0xa0] ;  /* 0x0000a00013237984 */ /* 0x000e620000000800 */
[----:B------:R-:W-:Y:S02]  /*4940*/  FMUL R101, R101, 1.4426950216293334961 ;  /* 0x3fb8aa3b65657820 */ /* 0x000fe40000400000 */
[----:B------:R-:W-:-:S03]  /*4950*/  FSETP.GEU.AND P1, PT, R34, -126, PT ;  /* 0xc2fc00002200780b */ /* 0x000fc60003f2e000 */
[----:B------:R-:W-:-:S10]  /*4960*/  FSETP.GEU.AND P2, PT, R101, -126, PT ;  /* 0xc2fc00006500780b */ /* 0x000fd40003f4e000 */
[----:B------:R-:W-:-:S04]  /*4970*/  @!P1 FMUL R34, R34, 0.5 ;  /* 0x3f00000022229820 */ /* 0x000fc80000400000 */
[----:B------:R-:W3:Y:S01]  /*4980*/  MUFU.EX2 R100, R34 ;  /* 0x0000002200647308 */ /* 0x000ee20000000800 */
[----:B------:R-:W-:-:S07]  /*4990*/  @!P2 FMUL R101, R101, 0.5 ;  /* 0x3f0000006565a820 */ /* 0x000fce0000400000 */
[----:B------:R-:W4:Y:S01]  /*49a0*/  MUFU.EX2 R34, R101 ;  /* 0x0000006500227308 */ /* 0x000f220000000800 */
[----:B--2---:R-:W-:-:S04]  /*49b0*/  FADD R33, R112, -R33 ;  /* 0x8000002170217221 */ /* 0x004fc80000000000 */
[----:B------:R-:W-:Y:S01]  /*49c0*/  FMUL R33, R33, 1.4426950216293334961 ;  /* 0x3fb8aa3b21217820 */ /* 0x000fe20000400000 */
[----:B---3--:R-:W-:Y:S01]  /*49d0*/  @!P1 FMUL R100, R100, R100 ;  /* 0x0000006464649220 */ /* 0x008fe20000400000 */
[----:B------:R-:W-:Y:S01]  /*49e0*/  ISETP.GE.AND P1, PT, R32, R249, PT ;  /* 0x000000f92000720c */ /* 0x000fe20003f26270 */
[----:B------:R-:W-:Y:S02]  /*49f0*/  VIADD R32, R18, 0xffffffe0 ;  /* 0xffffffe012207836 */ /* 0x000fe40000000000 */
[----:B-1----:R-:W-:Y:S01]  /*4a00*/  FADD R35, R112, -R35 ;  /* 0x8000002370237221 */ /* 0x002fe20000000000 */
[----:B------:R-:W-:-:S03]  /*4a10*/  FSEL R100, R100, RZ, !P1 ;  /* 0x000000ff64647208 */ /* 0x000fc60004800000 */
[----:B------:R-:W-:Y:S01]  /*4a20*/  FMUL R35, R35, 1.4426950216293334961 ;  /* 0x3fb8aa3b23237820 */ /* 0x000fe20000400000 */
[----:B----4-:R-:W-:Y:S01]  /*4a30*/  @!P2 FMUL R34, R34, R34 ;  /* 0x000000222222a220 */ /* 0x010fe20000400000 */
[----:B------:R-:W-:Y:S02]  /*4a40*/  ISETP.GE.AND P2, PT, R32, R249, PT ;  /* 0x000000f92000720c */ /* 0x000fe40003f46270 */
[----:B------:R-:W-:Y:S02]  /*4a50*/  FSETP.GEU.AND P1, PT, R33, -126, PT ;  /* 0xc2fc00002100780b */ /* 0x000fe40003f2e000 */
[----:B------:R-:W-:Y:S02]  /*4a60*/  FSEL R34, R34, RZ, !P2 ;  /* 0x000000ff22227208 */ /* 0x000fe40005000000 */
[----:B------:R-:W-:-:S09]  /*4a70*/  FSETP.GEU.AND P2, PT, R35, -126, PT ;  /* 0xc2fc00002300780b */ /* 0x000fd20003f4e000 */
[----:B------:R-:W-:-:S04]  /*4a80*/  @!P1 FMUL R33, R33, 0.5 ;  /* 0x3f00000021219820 */ /* 0x000fc80000400000 */
[----:B------:R-:W1:Y:S01]  /*4a90*/  MUFU.EX2 R19, R33 ;  /* 0x0000002100137308 */ /* 0x000e620000000800 */
[----:B------:R-:W-:-:S07]  /*4aa0*/  @!P2 FMUL R35, R35, 0.5 ;  /* 0x3f0000002323a820 */ /* 0x000fce0000400000 */
[----:B------:R-:W2:Y:S01]  /*4ab0*/  MUFU.EX2 R35, R35 ;  /* 0x0000002300237308 */ /* 0x000ea20000000800 */
[C---:B------:R-:W-:Y:S02]  /*4ac0*/  VIADD R32, R18.reuse, 0xffffffc8 ;  /* 0xffffffc812207836 */ /* 0x040fe40000000000 */
[----:B------:R-:W-:Y:S02]  /*4ad0*/  VIADD R18, R18, 0xffffffe8 ;  /* 0xffffffe812127836 */ /* 0x000fe40000000000 */
[----:B-1----:R-:W-:Y:S01]  /*4ae0*/  @!P1 FMUL R19, R19, R19 ;  /* 0x0000001313139220 */ /* 0x002fe20000400000 */
[----:B------:R-:W-:-:S04]  /*4af0*/  ISETP.GE.AND P1, PT, R32, R249, PT ;  /* 0x000000f92000720c */ /* 0x000fc80003f26270 */
[----:B------:R-:W-:Y:S02]  /*4b00*/  FSEL R19, R19, RZ, !P1 ;  /* 0x000000ff13137208 */ /* 0x000fe40004800000 */
[----:B------:R-:W-:Y:S01]  /*4b10*/  ISETP.GE.AND P1, PT, R18, R249, PT ;  /* 0x000000f91200720c */ /* 0x000fe20003f26270 */
[----:B--2---:R-:W-:Y:S01]  /*4b20*/  @!P2 FMUL R35, R35, R35 ;  /* 0x000000232323a220 */ /* 0x004fe20000400000 */
[-C--:B------:R-:W-:Y:S01]  /*4b30*/  FMUL R108, R164, R100.reuse ;  /* 0x00000064a46c7220 */ /* 0x080fe20000400000 */
[-C--:B------:R-:W-:Y:S01]  /*4b40*/  FMUL R109, R166, R19.reuse ;  /* 0x00000013a66d7220 */ /* 0x080fe20000400000 */
[-C--:B------:R-:W-:Y:S01]  /*4b50*/  FMUL R18, R167, R19.reuse ;  /* 0x00000013a7127220 */ /* 0x080fe20000400000 */
[-C--:B------:R-:W-:Y:S01]  /*4b60*/  FMUL R165, R165, R100.reuse ;  /* 0x00000064a5a57220 */ /* 0x080fe20000400000 */
[-C--:B------:R-:W-:Y:S01]  /*4b70*/  FMUL R110, R176, R100.reuse ;  /* 0x00000064b06e7220 */ /* 0x080fe20000400000 */
[-C--:B------:R-:W-:Y:S01]  /*4b80*/  FMUL R177, R177, R100.reuse ;  /* 0x00000064b1b17220 */ /* 0x080fe20000400000 */
[-C--:B------:R-:W-:Y:S01]  /*4b90*/  FMUL R111, R178, R19.reuse ;  /* 0x00000013b26f7220 */ /* 0x080fe20000400000 */
[-C--:B------:R-:W-:Y:S01]  /*4ba0*/  FMUL R32, R179, R19.reuse ;  /* 0x00000013b3207220 */ /* 0x080fe20000400000 */
[----:B------:R-:W-:Y:S01]  /*4bb0*/  FSEL R35, R35, RZ, !P1 ;  /* 0x000000ff23237208 */ /* 0x000fe20004800000 */
[-C--:B------:R-:W-:Y:S01]  /*4bc0*/  FMUL R33, R126, R19.reuse ;  /* 0x000000137e217220 */ /* 0x080fe20000400000 */
[-C--:B------:R-:W-:Y:S01]  /*4bd0*/  FMUL R106, R127, R19.reuse ;  /* 0x000000137f6a7220 */ /* 0x080fe20000400000 */
[-C--:B------:R-:W-:Y:S01]  /*4be0*/  FMUL R130, R130, R19.reuse ;  /* 0x0000001382827220 */ /* 0x080fe20000400000 */
[-C--:B------:R-:W-:Y:S01]  /*4bf0*/  FMUL R124, R124, R100.reuse ;  /* 0x000000647c7c7220 */ /* 0x080fe20000400000 */
[-C--:B------:R-:W-:Y:S01]  /*4c00*/  FMUL R125, R125, R100.reuse ;  /* 0x000000647d7d7220 */ /* 0x080fe20000400000 */
[-C--:B------:R-:W-:Y:S01]  /*4c10*/  FMUL R128, R128, R100.reuse ;  /* 0x0000006480807220 */ /* 0x080fe20000400000 */
[----:B------:R-:W-:Y:S01]  /*4c20*/  FMUL R129, R129, R100 ;  /* 0x0000006481817220 */ /* 0x000fe20000400000 */
[----:B------:R-:W-:Y:S01]  /*4c30*/  FMUL R19, R131, R19 ;  /* 0x0000001383137220 */ /* 0x000fe20000400000 */
[----:B------:R-:W-:Y:S01]  /*4c40*/  F2FP.BF16.F32.PACK_AB R109, R18, R109 ;  /* 0x0000006d126d723e */ /* 0x000fe200000010ff */
[-C--:B------:R-:W-:Y:S01]  /*4c50*/  FMUL R100, R132, R34.reuse ;  /* 0x0000002284647220 */ /* 0x080fe20000400000 */
[-C--:B------:R-:W-:Y:S01]  /*4c60*/  FMUL R133, R133, R34.reuse ;  /* 0x0000002285857220 */ /* 0x080fe20000400000 */
[-C--:B------:R-:W-:Y:S01]  /*4c70*/  FMUL R102, R136, R34.reuse ;  /* 0x0000002288667220 */ /* 0x080fe20000400000 */
[----:B------:R-:W-:Y:S01]  /*4c80*/  FMUL R137, R137, R34 ;  /* 0x0000002289897220 */ /* 0x000fe20000400000 */
[----:B------:R-:W-:Y:S01]  /*4c90*/  F2FP.BF16.F32.PACK_AB R108, R165, R108 ;  /* 0x0000006ca56c723e */ /* 0x000fe200000010ff */
[-C--:B------:R-:W-:Y:S01]  /*4ca0*/  FMUL R101, R134, R35.reuse ;  /* 0x0000002386657220 */ /* 0x080fe20000400000 */
[----:B------:R-:W-:Y:S01]  /*4cb0*/  F2FP.BF16.F32.PACK_AB R110, R177, R110 ;  /* 0x0000006eb16e723e */ /* 0x000fe200000010ff */
[----:B------:R-:W-:Y:S01]  /*4cc0*/  FMUL R18, R135, R35 ;  /* 0x0000002387127220 */ /* 0x000fe20000400000 */
[----:B------:R-:W-:Y:S01]  /*4cd0*/  F2FP.BF16.F32.PACK_AB R111, R32, R111 ;  /* 0x0000006f206f723e */ /* 0x000fe200000010ff */
[----:B------:R-:W-:Y:S01]  /*4ce0*/  BAR.SYNC.DEFER_BLOCKING 0x0 ;  /* 0x0000000000007b1d */ /* 0x000fe20000010000 */
[-C--:B------:R-:W-:Y:S01]  /*4cf0*/  FMUL R103, R138, R35.reuse ;  /* 0x000000238a677220 */ /* 0x080fe20000400000 */
[-C--:B------:R-:W-:Y:S01]  /*4d00*/  FMUL R114, R139, R35.reuse ;  /* 0x000000238b727220 */ /* 0x080fe20000400000 */
[-C--:B------:R-:W-:Y:S01]  /*4d10*/  FMUL R105, R142, R35.reuse ;  /* 0x000000238e697220 */ /* 0x080fe20000400000 */
[-C--:B------:R-:W-:Y:S01]  /*4d20*/  FMUL R116, R143, R35.reuse ;  /* 0x000000238f747220 */ /* 0x080fe20000400000 */
[-C--:B------:R-:W-:Y:S01]  /*4d30*/  FMUL R104, R140, R34.reuse ;  /* 0x000000228c687220 */ /* 0x080fe20000400000 */
[-C--:B------:R-:W-:Y:S01]  /*4d40*/  FMUL R141, R141, R34.reuse ;  /* 0x000000228d8d7220 */ /* 0x080fe20000400000 */
[-C--:B------:R-:W-:Y:S01]  /*4d50*/  FMUL R144, R144, R34.reuse ;  /* 0x0000002290907220 */ /* 0x080fe20000400000 */
[----:B------:R-:W-:Y:S01]  /*4d60*/  FMUL R145, R145, R34 ;  /* 0x0000002291917220 */ /* 0x000fe20000400000 */
[-C--:B------:R-:W-:Y:S01]  /*4d70*/  FMUL R107, R146, R35.reuse ;  /* 0x00000023926b7220 */ /* 0x080fe20000400000 */
[----:B------:R-:W-:Y:S01]  /*4d80*/  FMUL R118, R147, R35 ;  /* 0x0000002393767220 */ /* 0x000fe20000400000 */
[----:B------:R-:W-:-:S02]  /*4d90*/  F2FP.BF16.F32.PACK_AB R32, R125, R124 ;  /* 0x0000007c7d20723e */ /* 0x000fc400000010ff */
[----:B------:R-:W-:Y:S02]  /*4da0*/  F2FP.BF16.F32.PACK_AB R34, R129, R128 ;  /* 0x000000808122723e */ /* 0x000fe400000010ff */
[----:B------:R-:W-:Y:S02]  /*4db0*/  F2FP.BF16.F32.PACK_AB R33, R106, R33 ;  /* 0x000000216a21723e */ /* 0x000fe400000010ff */
[----:B------:R-:W-:Y:S02]  /*4dc0*/  F2FP.BF16.F32.PACK_AB R35, R19, R130 ;  /* 0x000000821323723e */ /* 0x000fe400000010ff */
[----:B------:R-:W-:Y:S02]  /*4dd0*/  F2FP.BF16.F32.PACK_AB R100, R133, R100 ;  /* 0x000000648564723e */ /* 0x000fe400000010ff */
[----:B------:R-:W-:Y:S02]  /*4de0*/  F2FP.BF16.F32.PACK_AB R102, R137, R102 ;  /* 0x000000668966723e */ /* 0x000fe400000010ff */
[----:B------:R-:W-:Y:S01]  /*4df0*/  F2FP.BF16.F32.PACK_AB R101, R18, R101 ;  /* 0x000000651265723e */ /* 0x000fe200000010ff */
[----:B------:R1:W-:Y:S01]  /*4e00*/  STSM.16.M88.4 [R240], R108 ;  /* 0x0000006cf0007844 */ /* 0x0003e20000000200 */
[----:B------:R-:W-:-:S02]  /*4e10*/  F2FP.BF16.F32.PACK_AB R103, R114, R103 ;  /* 0x000000677267723e */ /* 0x000fc400000010ff */
[----:B------:R-:W-:Y:S02]  /*4e20*/  F2FP.BF16.F32.PACK_AB R105, R116, R105 ;  /* 0x000000697469723e */ /* 0x000fe400000010ff */
[----:B------:R-:W-:Y:S02]  /*4e30*/  F2FP.BF16.F32.PACK_AB R104, R141, R104 ;  /* 0x000000688d68723e */ /* 0x000fe400000010ff */
[----:B------:R-:W-:Y:S02]  /*4e40*/  F2FP.BF16.F32.PACK_AB R106, R145, R144 ;  /* 0x00000090916a723e */ /* 0x000fe400000010ff */
[----:B------:R-:W-:Y:S02]  /*4e50*/  F2FP.BF16.F32.PACK_AB R107, R118, R107 ;  /* 0x0000006b766b723e */ /* 0x000fe400000010ff */
[----:B------:R-:W-:Y:S02]  /*4e60*/  LEA R140, R241, UR11, 0x1 ;  /* 0x0000000bf18c7c11 */ /* 0x000fe4000f8e08ff */
[----:B------:R-:W-:-:S02]  /*4e70*/  LEA R128, R248, UR11, 0x1 ;  /* 0x0000000bf8807c11 */ /* 0x000fc4000f8e08ff */
[----:B------:R-:W-:Y:S02]  /*4e80*/  LEA R124, R247, UR11, 0x1 ;  /* 0x0000000bf77c7c11 */ /* 0x000fe4000f8e08ff */
[----:B------:R-:W-:Y:S02]  /*4e90*/  LEA R136, R245, UR11, 0x1 ;  /* 0x0000000bf5887c11 */ /* 0x000fe4000f8e08ff */
[----:B-1----:R-:W-:Y:S02]  /*4ea0*/  LEA R108, R244, UR11, 0x1 ;  /* 0x0000000bf46c7c11 */ /* 0x002fe4000f8e08ff */
[----:B------:R-:W-:Y:S02]  /*4eb0*/  LEA R116, R242, UR11, 0x1 ;  /* 0x0000000bf2747c11 */ /* 0x000fe4000f8e08ff */
[----:B------:R-:W-:Y:S01]  /*4ec0*/  LEA R19, R243, UR11, 0x1 ;  /* 0x0000000bf3137c11 */ /* 0x000fe2000f8e08ff */
[----:B------:R-:W-:Y:S04]  /*4ed0*/  STSM.16.M88.4 [R239], R32 ;  /* 0x00000020ef007844 */ /* 0x000fe80000000200 */
[----:B------:R-:W-:Y:S04]  /*4ee0*/  STSM.16.M88.4 [R238], R100 ;  /* 0x00000064ee007844 */ /* 0x000fe80000000200 */
[----:B------:R-:W-:Y:S04]  /*4ef0*/  STSM.16.M88.4 [R237], R104 ;  /* 0x00000068ed007844 */ /* 0x000fe80000000200 */
[----:B------:R-:W-:Y:S04]  /*4f00*/  LDSM.16.MT88.4 R140, [R140] ;  /* 0x000000008c8c783b */ /* 0x000fe80000004200 */
[----:B------:R-:W-:Y:S04]  /*4f10*/  LDSM.16.MT88.4 R128, [R128] ;  /* 0x000000008080783b */ /* 0x000fe80000004200 */
[----:B------:R-:W-:Y:S04]  /*4f20*/  LDSM.16.MT88.4 R124, [R124] ;  /* 0x000000007c7c783b */ /* 0x000fe80000004200 */
[----:B------:R-:W-:Y:S04]  /*4f30*/  LDSM.16.MT88.4 R120, [R120] ;  /* 0x000000007878783b */ /* 0x000fe80000004200 */
[----:B------:R-:W-:Y:S04]  /*4f40*/  LDSM.16.MT88.4 R136, [R136] ;  /* 0x000000008888783b */ /* 0x000fe80000004200 */
[----:B------:R-:W-:Y:S04]  /*4f50*/  LDSM.16.MT88.4 R108, [R108] ;  /* 0x000000006c6c783b */ /* 0x000fe80000004200 */
[----:B------:R-:W-:Y:S04]  /*4f60*/  LDSM.16.MT88.4 R100, [R19] ;  /* 0x000000001364783b */ /* 0x000fe80000004200 */
[----:B------:R-:W-:Y:S01]  /*4f70*/  LDSM.16.MT88.4 R116, [R116] ;  /* 0x000000007474783b */ /* 0x000fe20000004200 */
[----:B------:R-:W-:Y:S01]  /*4f80*/  BAR.SYNC.DEFER_BLOCKING 0x0 ;  /* 0x0000000000007b1d */ /* 0x000fe20000010000 */
[----:B------:R-:W-:-:S05]  /*4f90*/  FMUL R18, R112, 1.4426950216293334961 ;  /* 0x3fb8aa3b70127820 */ /* 0x000fca0000400000 */
[----:B------:R-:W-:Y:S01]  /*4fa0*/  FSETP.GEU.AND P1, PT, R18, -126, PT ;  /* 0xc2fc00001200780b */ /* 0x000fe20003f2e000 */
[----:B------:R-:W1:-:S12]  /*4fb0*/  LDSM.16.MT88.4 R112, [R12+0x12000] ;  /* 0x012000000c70783b */ /* 0x000e580000004200 */
[----:B------:R-:W-:Y:S01]  /*4fc0*/  @!P1 FMUL R18, R18, 0.5 ;  /* 0x3f00000012129820 */ /* 0x000fe20000400000 */
[----:B------:R-:W2:Y:S04]  /*4fd0*/  LDSM.16.MT88.4 R132, [R235+0x12000] ;  /* 0x01200000eb84783b */ /* 0x000ea80000004200 */
[----:B------:R-:W3:Y:S04]  /*4fe0*/  LDSM.16.MT88.4 R32, [R218+0x12000] ;  /* 0x01200000da20783b */ /* 0x000ee80000004200 */
[----:B------:R-:W4:Y:S01]  /*4ff0*/  LDSM.16.MT88.4 R104, [R200+0x12000] ;  /* 0x01200000c868783b */ /* 0x000f220000004200 */
[----:B------:R-:W5:Y:S01]  /*5000*/  MUFU.EX2 R186, R18 ;  /* 0x0000001200ba7308 */ /* 0x000f620000000800 */
[----:B------:R-:W-:Y:S01]  /*5010*/  LOP3.LUT R210, R5, 0x18, R148, 0xfe, !PT ;  /* 0x0000001805d27812 */ /* 0x000fe200078efe94 */
[----:B------:R-:W-:Y:S01]  /*5020*/  VIADD R150, R252, 0xfffffffe ;  /* 0xfffffffefc967836 */ /* 0x000fe20000000000 */
[----:B------:R-:W-:Y:S01]  /*5030*/  LOP3.LUT R2, R2, 0xfffbffff, RZ, 0xc0, !PT ;  /* 0xfffbffff02027812 */ /* 0x000fe200078ec0ff */
[----:B------:R-:W-:Y:S01]  /*5040*/  UIADD3 UR9, UR9, 0x1, URZ ;  /* 0x0000000109097890 */ /* 0x000fe2000fffe03f */
[----:B------:R-:W-:Y:S01]  /*5050*/  LDSM.16.MT88.4 R152, [R201+0x12000] ;  /* 0x01200000c998783b */ /* 0x000fe20000004200 */
[----:B------:R-:W-:-:S03]  /*5060*/  UIADD3 UR11, UR7, 0xc000, URZ ;  /* 0x0000c000070b7890 */ /* 0x000fc6000fffe03f */
[----:B------:R-:W-:Y:S01]  /*5070*/  LDSM.16.MT88.4 R156, [R199+0x12000] ;  /* 0x01200000c79c783b */ /* 0x000fe20000004200 */
[----:B-----5:R-:W-:-:S04]  /*5080*/  @!P1 FMUL R186, R186, R186 ;  /* 0x000000bababa9220 */ /* 0x020fc80000400000 */
[C---:B------:R-:W-:Y:S01]  /*5090*/  FMUL R52, R186.reuse, R52 ;  /* 0x00000034ba347220 */ /* 0x040fe20000400000 */
        /* <DEDUP_REMOVED lines=9> */
[----:B-1----:R-:W-:Y:S01]  /*5130*/  HMMA.16816.F32.BF16 R44, R140, R112, R52 ;  /* 0x000000708c2c723c */ /* 0x002fe20000041834 */
[C---:B------:R-:W-:Y:S01]  /*5140*/  FMUL R90, R186.reuse, R90 ;  /* 0x0000005aba5a7220 */ /* 0x040fe20000400000 */
[----:B------:R-:W-:-:S05]  /*5150*/  FMUL R91, R186, R91 ;  /* 0x0000005bba5b7220 */ /* 0x000fca0000400000 */
[C---:B------:R-:W-:Y:S01]  /*5160*/  FMUL R52, R186.reuse, R36 ;  /* 0x00000024ba347220 */ /* 0x040fe20000400000 */
[C---:B------:R-:W-:Y:S01]  /*5170*/  FMUL R53, R186.reuse, R37 ;  /* 0x00000025ba357220 */ /* 0x040fe20000400000 */
[C---:B------:R-:W-:Y:S01]  /*5180*/  FMUL R54, R186.reuse, R38 ;  /* 0x00000026ba367220 */ /* 0x040fe20000400000 */
[C---:B------:R-:W-:Y:S01]  /*5190*/  FMUL R55, R186.reuse, R39 ;  /* 0x00000027ba377220 */ /* 0x040fe20000400000 */
[C---:B------:R-:W-:Y:S01]  /*51a0*/  FMUL R92, R186.reuse, R92 ;  /* 0x0000005cba5c7220 */ /* 0x040fe20000400000 */
[C---:B--2---:R-:W-:Y:S01]  /*51b0*/  HMMA.16816.F32.BF16 R36, R140.reuse, R132, R144 ;  /* 0x000000848c24723c */ /* 0x044fe20000041890 */
[C---:B------:R-:W-:Y:S01]  /*51c0*/  FMUL R93, R186.reuse, R93 ;  /* 0x0000005dba5d7220 */ /* 0x040fe20000400000 */
[C---:B------:R-:W-:Y:S01]  /*51d0*/  FMUL R94, R186.reuse, R94 ;  /* 0x0000005eba5e7220 */ /* 0x040fe20000400000 */
[C---:B------:R-:W-:Y:S01]  /*51e0*/  FMUL R95, R186.reuse, R95 ;  /* 0x0000005fba5f7220 */ /* 0x040fe20000400000 */
[C---:B------:R-:W-:Y:S01]  /*51f0*/  FMUL R96, R186.reuse, R96 ;  /* 0x00000060ba607220 */ /* 0x040fe20000400000 */
[C---:B------:R-:W-:Y:S01]  /*5200*/  FMUL R97, R186.reuse, R97 ;  /* 0x00000061ba617220 */ /* 0x040fe20000400000 */
[C---:B---3--:R-:W-:Y:S01]  /*5210*/  HMMA.16816.F32.BF16 R52, R140.reuse, R32, R52 ;  /* 0x000000208c34723c */ /* 0x048fe20000041834 */
[C---:B------:R-:W-:Y:S01]  /*5220*/  FMUL R144, R186.reuse, R40 ;  /* 0x00000028ba907220 */ /* 0x040fe20000400000 */
[C---:B------:R-:W-:Y:S01]  /*5230*/  FMUL R145, R186.reuse, R41 ;  /* 0x00000029ba917220 */ /* 0x040fe20000400000 */
[C---:B------:R-:W-:Y:S01]  /*5240*/  FMUL R146, R186.reuse, R42 ;  /* 0x0000002aba927220 */ /* 0x040fe20000400000 */
[C---:B------:R-:W-:Y:S01]  /*5250*/  FMUL R147, R186.reuse, R43 ;  /* 0x0000002bba937220 */ /* 0x040fe20000400000 */
[C---:B------:R-:W-:Y:S01]  /*5260*/  FMUL R98, R186.reuse, R98 ;  /* 0x00000062ba627220 */ /* 0x040fe20000400000 */
[----:B----4-:R-:W-:Y:S01]  /*5270*/  HMMA.16816.F32.BF16 R88, R140, R104, R88 ;  /* 0x000000688c58723c */ /* 0x010fe20000041858 */
[----:B------:R-:W-:-:S06]  /*5280*/  FMUL R99, R186, R99 ;  /* 0x00000063ba637220 */ /* 0x000fcc0000400000 */
[C---:B------:R-:W-:Y:S01]  /*5290*/  FMUL R140, R186.reuse, R48 ;  /* 0x00000030ba8c7220 */ /* 0x040fe20000400000 */
[C---:B------:R-:W-:Y:S01]  /*52a0*/  FMUL R141, R186.reuse, R49 ;  /* 0x00000031ba8d7220 */ /* 0x040fe20000400000 */
[C---:B------:R-:W-:Y:S01]  /*52b0*/  FMUL R142, R186.reuse, R50 ;  /* 0x00000032ba8e7220 */ /* 0x040fe20000400000 */
[----:B------:R-:W-:Y:S01]  /*52c0*/  FMUL R143, R186, R51 ;  /* 0x00000033ba8f7220 */ /* 0x000fe20000400000 */
[C---:B------:R-:W-:Y:S06]  /*52d0*/  HMMA.16816.F32.BF16 R40, R136.reuse, R112, R92 ;  /* 0x000000708828723c */ /* 0x040fec000004185c */
[C---:B------:R-:W-:Y:S06]  /*52e0*/  HMMA.16816.F32.BF16 R48, R136.reuse, R132, R144 ;  /* 0x000000848830723c */ /* 0x040fec0000041890 */
[C---:B------:R-:W-:Y:S06]  /*52f0*/  HMMA.16816.F32.BF16 R92, R136.reuse, R32, R140 ;  /* 0x00000020885c723c */ /* 0x040fec000004188c */
[----:B------:R-:W-:Y:S07]  /*5300*/  HMMA.16816.F32.BF16 R96, R136, R104, R96 ;  /* 0x000000688860723c */ /* 0x000fee0000041860 */
[----:B------:R-:W-:-:S02]  /*5310*/  LOP3.LUT R136, R5, R148, RZ, 0xfc, !PT ;  /* 0x0000009405887212 */ /* 0x000fc400078efcff */
[----:B------:R-:W-:Y:S02]  /*5320*/  LOP3.LUT R138, R5, 0x8, R148, 0xfe, !PT ;  /* 0x00000008058a7812 */ /* 0x000fe400078efe94 */
[C---:B------:R-:W-:Y:S01]  /*5330*/  ISETP.GE.U32.AND P1, PT, R136.reuse, R249, PT ;  /* 0x000000f98800720c */ /* 0x040fe20003f26070 */
[----:B------:R-:W-:-:S03]  /*5340*/  IMAD.SHL.U32 R19, R136, 0x2000, RZ ;  /* 0x0000200088137824 */ /* 0x000fc600078e00ff */
[----:B------:R-:W-:Y:S02]  /*5350*/  ISETP.GE.AND.EX P1, PT, R233, R149, PT, P1 ;  /* 0x00000095e900720c */ /* 0x000fe40003f26310 */
[----:B------:R-:W-:Y:S01]  /*5360*/  LOP3.LUT R234, R19, R216, RZ, 0xfc, !PT ;  /* 0x000000d813ea7212 */ /* 0x000fe200078efcff */
[----:B------:R-:W-:Y:S01]  /*5370*/  IMAD.SHL.U32 R19, R138, 0x2000, RZ ;  /* 0x000020008a137824 */ /* 0x000fe200078e00ff */
[----:B------:R-:W-:Y:S02]  /*5380*/  SHF.L.U64.HI R231, R136, 0xd, R233 ;  /* 0x0000000d88e77819 */ /* 0x000fe400000102e9 */
[----:B------:R-:W-:Y:S02]  /*5390*/  SEL R136, RZ, 0x10, P1 ;  /* 0x00000010ff887807 */ /* 0x000fe40000800000 */
[----:B------:R-:W-:Y:S02]  /*53a0*/  IADD3 R192, P1, R22, R234, RZ ;  /* 0x000000ea16c07210 */ /* 0x000fe40007f3e0ff */
[----:B------:R-:W-:-:S02]  /*53b0*/  LOP3.LUT R18, R5, 0x10, R148, 0xfe, !PT ;  /* 0x0000001005127812 */ /* 0x000fc400078efe94 */
[----:B------:R-:W-:Y:S01]  /*53c0*/  LOP3.LUT R232, R19, R216, RZ, 0xfc, !PT ;  /* 0x000000d813e87212 */ /* 0x000fe200078efcff */
[----:B------:R-:W-:Y:S01]  /*53d0*/  IMAD.X R193, R23, 0x1, R231, P1 ;  /* 0x0000000117c17824 */ /* 0x000fe200008e06e7 */
[----:B------:R-:W-:Y:S01]  /*53e0*/  SHF.L.U64.HI R229, R138, 0xd, R233 ;  /* 0x0000000d8ae57819 */ /* 0x000fe200000102e9 */
[----:B------:R-:W-:Y:S01]  /*53f0*/  IMAD.SHL.U32 R19, R18, 0x2000, RZ ;  /* 0x0000200012137824 */ /* 0x000fe200078e00ff */
[----:B------:R-:W-:-:S04]  /*5400*/  IADD3 R204, P1, R22, R232, RZ ;  /* 0x000000e816cc7210 */ /* 0x000fc80007f3e0ff */
[-C--:B------:R-:W-:Y:S01]  /*5410*/  LOP3.LUT R230, R19, R216.reuse, RZ, 0xfc, !PT ;  /* 0x000000d813e67212 */ /* 0x080fe200078efcff */
[----:B------:R-:W-:Y:S01]  /*5420*/  IMAD.X R205, R23, 0x1, R229, P1 ;  /* 0x0000000117cd7824 */ /* 0x000fe200008e06e5 */
[C---:B------:R-:W-:Y:S01]  /*5430*/  ISETP.GE.U32.AND P1, PT, R210.reuse, R249, PT ;  /* 0x000000f9d200720c */ /* 0x040fe20003f26070 */
[----:B------:R-:W-:Y:S01]  /*5440*/  IMAD.SHL.U32 R19, R210, 0x2000, RZ ;  /* 0x00002000d2137824 */ /* 0x000fe200078e00ff */
[----:B------:R-:W-:Y:S02]  /*5450*/  LOP3.LUT R146, R5, 0x20, R148, 0xfe, !PT ;  /* 0x0000002005927812 */ /* 0x000fe400078efe94 */
[----:B------:R-:W-:Y:S02]  /*5460*/  ISETP.GE.AND.EX P1, PT, R233, R149, PT, P1 ;  /* 0x00000095e900720c */ /* 0x000fe40003f26310 */
[----:B------:R-:W-:Y:S01]  /*5470*/  LOP3.LUT R228, R19, R216, RZ, 0xfc, !PT ;  /* 0x000000d813e47212 */ /* 0x000fe200078efcff */
[----:B------:R-:W-:Y:S01]  /*5480*/  IMAD.SHL.U32 R141, R146, 0x2000, RZ ;  /* 0x00002000928d7824 */ /* 0x000fe200078e00ff */
[----:B------:R-:W-:-:S02]  /*5490*/  SEL R139, RZ, 0x10, P1 ;  /* 0x00000010ff8b7807 */ /* 0x000fc40000800000 */
[----:B------:R-:W-:Y:S02]  /*54a0*/  SHF.L.U64.HI R210, R210, 0xd, R233 ;  /* 0x0000000dd2d27819 */ /* 0x000fe400000102e9 */
[----:B------:R-:W-:Y:S02]  /*54b0*/  IADD3 R184, P1, R22, R228, RZ ;  /* 0x000000e416b87210 */ /* 0x000fe40007f3e0ff */
[----:B------:R-:W-:Y:S02]  /*54c0*/  LOP3.LUT R140, R5, 0x28, R148, 0xfe, !PT ;  /* 0x00000028058c7812 */ /* 0x000fe400078efe94 */
[----:B------:R-:W-:Y:S01]  /*54d0*/  LOP3.LUT R226, R141, R216, RZ, 0xfc, !PT ;  /* 0x000000d88de27212 */ /* 0x000fe200078efcff */
[----:B------:R-:W-:Y:S01]  /*54e0*/  IMAD.X R185, R23, 0x1, R210, P1 ;  /* 0x0000000117b97824 */ /* 0x000fe200008e06d2 */
[C---:B------:R-:W-:Y:S01]  /*54f0*/  ISETP.GE.U32.AND P1, PT, R140.reuse, R249, PT ;  /* 0x000000f98c00720c */ /* 0x040fe20003f26070 */
[----:B------:R-:W-:Y:S01]  /*5500*/  IMAD.SHL.U32 R141, R140, 0x2000, RZ ;  /* 0x000020008c8d7824 */ /* 0x000fe200078e00ff */
[----:B------:R-:W-:-:S02]  /*5510*/  LOP3.LUT R142, R5, 0x30, R148, 0xfe, !PT ;  /* 0x00000030058e7812 */ /* 0x000fc400078efe94 */
[----:B------:R-:W-:Y:S02]  /*5520*/  ISETP.GE.U32.AND P2, PT, R138, R249, PT ;  /* 0x000000f98a00720c */ /* 0x000fe40003f46070 */
[-C--:B------:R-:W-:Y:S01]  /*5530*/  ISETP.GE.AND.EX P1, PT, R233, R149.reuse, PT, P1 ;  /* 0x00000095e900720c */ /* 0x080fe20003f26310 */
[----:B------:R-:W-:Y:S01]  /*5540*/  IMAD.SHL.U32 R143, R142, 0x2000, RZ ;  /* 0x000020008e8f7824 */ /* 0x000fe200078e00ff */
[----:B------:R-:W-:Y:S02]  /*5550*/  LOP3.LUT R212, R141, R216, RZ, 0xfc, !PT ;  /* 0x000000d88dd47212 */ /* 0x000fe400078efcff */
[----:B------:R-:W-:Y:S02]  /*5560*/  ISETP.GE.AND.EX P2, PT, R233, R149, PT, P2 ;  /* 0x00000095e900720c */ /* 0x000fe40003f46320 */
[----:B------:R-:W-:Y:S02]  /*5570*/  SEL R141, RZ, 0x10, P1 ;  /* 0x00000010ff8d7807 */ /* 0x000fe40000800000 */
[----:B------:R-:W-:-:S02]  /*5580*/  SHF.L.U64.HI R213, R140, 0xd, R233 ;  /* 0x0000000d8cd57819 */ /* 0x000fc400000102e9 */
[----:B------:R-:W-:Y:S02]  /*5590*/  IADD3 R208, P1, R22, R212, RZ ;  /* 0x000000d416d07210 */ /* 0x000fe40007f3e0ff */
[----:B------:R-:W-:Y:S02]  /*55a0*/  SEL R137, RZ, 0x10, P2 ;  /* 0x00000010ff897807 */ /* 0x000fe40001000000 */
[----:B------:R-:W-:Y:S02]  /*55b0*/  ISETP.GE.U32.AND P2, PT, R18, R249, PT ;  /* 0x000000f91200720c */ /* 0x000fe40003f46070 */
[----:B------:R-:W-:Y:S01]  /*55c0*/  LOP3.LUT R214, R143, R216, RZ, 0xfc, !PT ;  /* 0x000000d88fd67212 */ /* 0x000fe200078efcff */
[----:B------:R-:W-:Y:S01]  /*55d0*/  IMAD.X R209, R23, 0x1, R213, P1 ;  /* 0x0000000117d17824 */ /* 0x000fe200008e06d5 */
[----:B------:R-:W-:Y:S02]  /*55e0*/  ISETP.GE.AND.EX P2, PT, R233, R149, PT, P2 ;  /* 0x00000095e900720c */ /* 0x000fe40003f46320 */
[----:B------:R-:W-:-:S02]  /*55f0*/  SHF.L.U64.HI R215, R142, 0xd, R233 ;  /* 0x0000000d8ed77819 */ /* 0x000fc400000102e9 */
[----:B------:R-:W-:Y:S02]  /*5600*/  IADD3 R190, P1, R22, R214, RZ ;  /* 0x000000d616be7210 */ /* 0x000fe40007f3e0ff */
[----:B------:R-:W-:Y:S02]  /*5610*/  LOP3.LUT R144, R5, 0x38, R148, 0xfe, !PT ;  /* 0x0000003805907812 */ /* 0x000fe400078efe94 */
[----:B------:R-:W-:Y:S01]  /*5620*/  SHF.L.U64.HI R227, R18, 0xd, R233 ;  /* 0x0000000d12e37819 */ /* 0x000fe200000102e9 */
[----:B------:R-:W-:Y:S01]  /*5630*/  IMAD.X R191, R23, 0x1, R215, P1 ;  /* 0x0000000117bf7824 */ /* 0x000fe200008e06d7 */
[----:B------:R-:W-:Y:S01]  /*5640*/  SEL R138, RZ, 0x10, P2 ;  /* 0x00000010ff8a7807 */ /* 0x000fe20001000000 */
[----:B------:R-:W-:Y:S01]  /*5650*/  IMAD.SHL.U32 R143, R144, 0x2000, RZ ;  /* 0x00002000908f7824 */ /* 0x000fe200078e00ff */
[----:B------:R-:W-:Y:S02]  /*5660*/  IADD3 R18, P2, R22, R230, RZ ;  /* 0x000000e616127210 */ /* 0x000fe40007f5e0ff */
[----:B------:R-:W-:-:S02]  /*5670*/  ISETP.GE.U32.AND P1, PT, R144, R249, PT ;  /* 0x000000f99000720c */ /* 0x000fc40003f26070 */
[----:B------:R-:W-:Y:S01]  /*5680*/  LOP3.LUT R216, R143, R216, RZ, 0xfc, !PT ;  /* 0x000000d88fd87212 */ /* 0x000fe200078efcff */
[----:B------:R-:W-:Y:S01]  /*5690*/  IMAD.X R19, R23, 0x1, R227, P2 ;  /* 0x0000000117137824 */ /* 0x000fe200010e06e3 */
[C---:B------:R-:W-:Y:S02]  /*56a0*/  ISETP.GE.AND.EX P1, PT, R233.reuse, R149, PT, P1 ;  /* 0x00000095e900720c */ /* 0x040fe40003f26310 */
[----:B------:R-:W-:Y:S02]  /*56b0*/  ISETP.GE.U32.AND P2, PT, R146, R249, PT ;  /* 0x000000f99200720c */ /* 0x000fe40003f46070 */
[----:B------:R-:W-:Y:S02]  /*56c0*/  SEL R143, RZ, 0x10, P1 ;  /* 0x00000010ff8f7807 */ /* 0x000fe40000800000 */
[----:B------:R-:W-:Y:S02]  /*56d0*/  ISETP.GE.AND.EX P2, PT, R233, R149, PT, P2 ;  /* 0x00000095e900720c */ /* 0x000fe40003f46320 */
[----:B------:R-:W-:-:S02]  /*56e0*/  SHF.L.U64.HI R225, R144, 0xd, R233 ;  /* 0x0000000d90e17819 */ /* 0x000fc400000102e9 */
[----:B------:R-:W-:Y:S02]  /*56f0*/  IADD3 R202, P1, R22, R216, RZ ;  /* 0x000000d816ca7210 */ /* 0x000fe40007f3e0ff */
[----:B------:R-:W-:Y:S02]  /*5700*/  SEL R140, RZ, 0x10, P2 ;  /* 0x00000010ff8c7807 */ /* 0x000fe40001000000 */
[----:B------:R-:W-:Y:S01]  /*5710*/  SHF.L.U64.HI R211, R146, 0xd, R233 ;  /* 0x0000000d92d37819 */ /* 0x000fe200000102e9 */
[----:B------:R-:W-:Y:S01]  /*5720*/  IMAD.X R203, R23, 0x1, R225, P1 ;  /* 0x0000000117cb7824 */ /* 0x000fe200008e06e1 */
[----:B------:R-:W-:Y:S02]  /*5730*/  IADD3 R206, P2, R22, R226, RZ ;  /* 0x000000e216ce7210 */ /* 0x000fe40007f5e0ff */
[----:B------:R-:W-:Y:S01]  /*5740*/  ISETP.GT.AND P1, PT, R5, -0x1, PT ;  /* 0xffffffff0500780c */ /* 0x000fe20003f24270 */
[----:B------:R-:W-:Y:S01]  /*5750*/  IMAD.U32 R145, RZ, RZ, UR5 ;  /* 0x00000005ff917e24 */ /* 0x000fe2000f8e00ff */
[----:B------:R-:W-:Y:S01]  /*5760*/  ISETP.LE.U32.AND P3, PT, R150, UR4, PT ;  /* 0x0000000496007c0c */ /* 0x000fe2000bf63070 */
[----:B------:R-:W-:Y:S01]  /*5770*/  IMAD.X R207, R23, 0x1, R211, P2 ;  /* 0x0000000117cf7824 */ /* 0x000fe200010e06d3 */
[----:B------:R-:W-:-:S02]  /*5780*/  SHF.R.S32.HI R150, RZ, 0x1f, R150 ;  /* 0x0000001fff967819 */ /* 0x000fc40000011496 */
[----:B------:R-:W-:Y:S02]  /*5790*/  @P0 LOP3.LUT R2, R2, 0x40000, RZ, 0xfc, !PT ;  /* 0x0004000002020812 */ /* 0x000fe400078efcff */
[----:B------:R-:W-:Y:S02]  /*57a0*/  ISETP.GE.U32.AND P2, PT, R142, R249, PT ;  /* 0x000000f98e00720c */ /* 0x000fe40003f46070 */
[----:B------:R-:W-:Y:S02]  /*57b0*/  ISETP.GE.AND.EX P3, PT, R145, R150, PT, P3 ;  /* 0x000000969100720c */ /* 0x000fe40003f66330 */
[----:B------:R-:W-:Y:S02]  /*57c0*/  ISETP.GE.AND.EX P2, PT, R233, R149, PT, P2 ;  /* 0x00000095e900720c */ /* 0x000fe40003f46320 */
[----:B------:R-:W-:Y:S02]  /*57d0*/  LOP3.LUT R2, R2, 0xfff7ffff, RZ, 0xc0, !PT ;  /* 0xfff7ffff02027812 */ /* 0x000fe400078ec0ff */
[----:B------:R-:W-:-:S02]  /*57e0*/  SEL R142, RZ, 0x10, P2 ;  /* 0x00000010ff8e7807 */ /* 0x000fc40001000000 */
[----:B------:R-:W-:Y:S02]  /*57f0*/  @P1 LOP3.LUT R2, R2, 0x80000, RZ, 0xfc, !PT ;  /* 0x0008000002021812 */ /* 0x000fe400078efcff */
[----:B------:R-:W-:Y:S02]  /*5800*/  SEL R137, R137, RZ, P1 ;  /* 0x000000ff89897207 */ /* 0x000fe40000800000 */
[----:B------:R-:W-:Y:S02]  /*5810*/  SEL R138, R138, RZ, P1 ;  /* 0x000000ff8a8a7207 */ /* 0x000fe40000800000 */
[----:B------:R-:W-:Y:S02]  /*5820*/  SEL R136, R136, RZ, P1 ;  /* 0x000000ff88887207 */ /* 0x000fe40000800000 */
[----:B------:R-:W-:Y:S02]  /*5830*/  SEL R139, R139, RZ, P1 ;  /* 0x000000ff8b8b7207 */ /* 0x000fe40000800000 */
[----:B------:R-:W-:-:S02]  /*5840*/  SEL R140, R140, RZ, P1 ;  /* 0x000000ff8c8c7207 */ /* 0x000fc40000800000 */
[----:B------:R-:W-:Y:S02]  /*5850*/  SEL R141, R141, RZ, P1 ;  /* 0x000000ff8d8d7207 */ /* 0x000fe40000800000 */
[----:B------:R-:W-:Y:S02]  /*5860*/  SEL R142, R142, RZ, P1 ;  /* 0x000000ff8e8e7207 */ /* 0x000fe40000800000 */
[----:B------:R-:W-:Y:S02]  /*5870*/  SEL R143, R143, RZ, P1 ;  /* 0x000000ff8f8f7207 */ /* 0x000fe40000800000 */
[----:B------:R-:W-:Y:S02]  /*5880*/  LOP3.LUT R2, R2, 0xffefffff, RZ, 0xc0, !PT ;  /* 0xffefffff02027812 */ /* 0x000fe400078ec0ff */
[----:B------:R-:W-:Y:S02]  /*5890*/  SEL R217, R137, RZ, !P3 ;  /* 0x000000ff89d97207 */ /* 0x000fe40005800000 */
[----:B------:R-:W-:-:S02]  /*58a0*/  SEL R194, R138, RZ, !P3 ;  /* 0x000000ff8ac27207 */ /* 0x000fc40005800000 */
[----:B------:R-:W-:Y:S02]  /*58b0*/  SEL R221, R136, RZ, !P3 ;  /* 0x000000ff88dd7207 */ /* 0x000fe40005800000 */
[----:B------:R-:W-:Y:S02]  /*58c0*/  SEL R224, R139, RZ, !P3 ;  /* 0x000000ff8be07207 */ /* 0x000fe40005800000 */
[----:B------:R-:W-:Y:S02]  /*58d0*/  SEL R223, R140, RZ, !P3 ;  /* 0x000000ff8cdf7207 */ /* 0x000fe40005800000 */
[----:B------:R-:W-:Y:S02]  /*58e0*/  SEL R222, R141, RZ, !P3 ;  /* 0x000000ff8dde7207 */ /* 0x000fe40005800000 */
[----:B------:R-:W-:Y:S02]  /*58f0*/  SEL R138, R142, RZ, !P3 ;  /* 0x000000ff8e8a7207 */ /* 0x000fe40005800000 */
[----:B------:R-:W-:-:S02]  /*5900*/  SEL R137, R143, RZ, !P3 ;  /* 0x000000ff8f897207 */ /* 0x000fc40005800000 */
[----:B------:R-:W-:Y:S02]  /*5910*/  @P3 LOP3.LUT R2, R2, 0x100000, RZ, 0xfc, !PT ;  /* 0x0010000002023812 */ /* 0x000fe400078efcff */
[----:B------:R-:W-:Y:S01]  /*5920*/  ISETP.NE.U32.AND P3, PT, R217, RZ, PT ;  /* 0x000000ffd900720c */ /* 0x000fe20003f65070 */
[----:B------:R-:W-:Y:S01]  /*5930*/  UISETP.GT.AND UP0, UPT, UR9, 0x1, UPT ;  /* 0x000000010900788c */ /* 0x000fe2000bf04270 */
[----:B------:R-:W-:Y:S02]  /*5940*/  LOP3.LUT R2, R2, 0xffbfffff, RZ, 0xc0, !PT ;  /* 0xffbfffff02027812 */ /* 0x000fe400078ec0ff */
[----:B------:R-:W-:Y:S01]  /*5950*/  LOP3.LUT R145, R189, 0x38, R220, 0x78, !PT ;  /* 0x00000038bd917812 */ /* 0x000fe200078e78dc */
[----:B------:R-:W-:Y:S02]  /*5960*/  USEL UR9, UR9, URZ, !UP0 ;  /* 0x0000003f09097287 */ /* 0x000fe4000c000000 */
[----:B------:R-:W-:Y:S02]  /*5970*/  ULEA UR11, UR10, UR11, 0xd ;  /* 0x0000000b0a0b7291 */ /* 0x000fe4000f8e683f */
[----:B------:R-:W-:-:S04]  /*5980*/  ULEA UR14, UR9, UR7, 0xd ;  /* 0x00000007090e7291 */ /* 0x000fc8000f8e683f */
[----:B------:R-:W-:Y:S02]  /*5990*/  @P3 LOP3.LUT R2, R2, 0x400000, RZ, 0xfc, !PT ;  /* 0x0040000002023812 */ /* 0x000fe400078efcff */
[----:B------:R-:W-:Y:S01]  /*59a0*/  ISETP.NE.U32.AND P3, PT, R221, RZ, PT ;  /* 0x000000ffdd00720c */ /* 0x000fe20003f65070 */
[----:B------:R-:W-:Y:S01]  /*59b0*/  IMAD R145, R148, 0x40, R145 ;  /* 0x0000004094917824 */ /* 0x000fe200078e0291 */
[----:B------:R-:W-:Y:S01]  /*59c0*/  LEA R180, R241, UR11, 0x1 ;  /* 0x0000000bf1b47c11 */ /* 0x000fe2000f8e08ff */
[----:B------:R-:W-:Y:S01]  /*59d0*/  LDSM.16.MT88.4 R148, [R219+0x12000] ;  /* 0x01200000db94783b */ /* 0x000fe20000004200 */
[----:B------:R-:W-:Y:S02]  /*59e0*/  LEA R176, R245, UR11, 0x1 ;  /* 0x0000000bf5b07c11 */ /* 0x000fe4000f8e08ff */
[----:B------:R-:W-:Y:S02]  /*59f0*/  LEA R172, R248, UR11, 0x1 ;  /* 0x0000000bf8ac7c11 */ /* 0x000fe4000f8e08ff */
[----:B------:R-:W-:Y:S01]  /*5a00*/  LEA R168, R244, UR11, 0x1 ;  /* 0x0000000bf4a87c11 */ /* 0x000fe2000f8e08ff */
[----:B------:R-:W1:Y:S01]  /*5a10*/  LDSM.16.MT88.4 R180, [R180] ;  /* 0x00000000b4b4783b */ /* 0x000e620000004200 */
[----:B------:R-:W-:-:S02]  /*5a20*/  LEA R164, R247, UR11, 0x1 ;  /* 0x0000000bf7a47c11 */ /* 0x000fc4000f8e08ff */
[----:B------:R-:W-:Y:S01]  /*5a30*/  LEA R160, R243, UR11, 0x1 ;  /* 0x0000000bf3a07c11 */ /* 0x000fe2000f8e08ff */
[----:B------:R-:W2:Y:S01]  /*5a40*/  LDSM.16.MT88.4 R176, [R176] ;  /* 0x00000000b0b0783b */ /* 0x000ea20000004200 */
[----:B------:R-:W-:Y:S02]  /*5a50*/  LEA R136, R246, UR11, 0x1 ;  /* 0x0000000bf6887c11 */ /* 0x000fe4000f8e08ff */
[----:B------:R-:W-:Y:S01]  /*5a60*/  LEA R140, R242, UR11, 0x1 ;  /* 0x0000000bf28c7c11 */ /* 0x000fe2000f8e08ff */
[----:B------:R-:W3:Y:S01]  /*5a70*/  LDSM.16.MT88.4 R172, [R172] ;  /* 0x00000000acac783b */ /* 0x000ee20000004200 */
[----:B------:R-:W-:Y:S02]  /*5a80*/  LEA R220, R145, UR14, 0x1 ;  /* 0x0000000e91dc7c11 */ /* 0x000fe4000f8e08ff */
[----:B------:R-:W-:Y:S01]  /*5a90*/  ISETP.NE.U32.AND P5, PT, R138, RZ, PT ;  /* 0x000000ff8a00720c */ /* 0x000fe20003fa5070 */
[----:B------:R-:W4:Y:S01]  /*5aa0*/  LDSM.16.MT88.4 R168, [R168] ;  /* 0x00000000a8a8783b */ /* 0x000f220000004200 */
[----:B------:R-:W-:-:S03]  /*5ab0*/  ISETP.NE.U32.AND P4, PT, R137, RZ, PT ;  /* 0x000000ff8900720c */ /* 0x000fc60003f85070 */
[----:B------:R-:W-:Y:S04]  /*5ac0*/  LDSM.16.MT88.4 R164, [R164] ;  /* 0x00000000a4a4783b */ /* 0x000fe80000004200 */
[----:B------:R-:W-:Y:S04]  /*5ad0*/  LDSM.16.MT88.4 R160, [R160] ;  /* 0x00000000a0a0783b */ /* 0x000fe80000004200 */
[----:B------:R-:W-:Y:S04]  /*5ae0*/  LDSM.16.MT88.4 R136, [R136] ;  /* 0x000000008888783b */ /* 0x000fe80000004200 */
[----:B------:R-:W-:Y:S04]  /*5af0*/  LDSM.16.MT88.4 R140, [R140] ;  /* 0x000000008c8c783b */ /* 0x000fe80000004200 */
[----:B------:R-:W5:Y:S04]  /*5b00*/  LDSM.16.MT88.4 R144, [R12+0x12800] ;  /* 0x012800000c90783b */ /* 0x000f680000004200 */
[----:B------:R-:W-:Y:S01]  /*5b10*/  @!PT LDS RZ, [RZ] ;  /* 0x00000000fffff984 */ /* 0x000fe20000000800 */
[----:B------:R-:W-:Y:S01]  /*5b20*/  @!PT LDS RZ, [RZ] ;  /* 0x00000000fffff984 */ /* 0x000fe20000000800 */
[----:B------:R-:W-:Y:S01]  /*5b30*/  @!PT LDS RZ, [RZ] ;  /* 0x00000000fffff984 */ /* 0x000fe20000000800 */
[----:B------:R-:W-:Y:S01]  /*5b40*/  LDGSTS.E.BYPASS.128 [R220], desc[UR16][R192.64], P3 ;  /* 0x00000000c0dc7fae */ /* 0x000fe20009901c50 */
[----:B------:R-:W-:-:S02]  /*5b50*/  LOP3.LUT P3, RZ, R2, 0x400000, RZ, 0xc0, !PT ;  /* 0x0040000002ff7812 */ /* 0x000fc4000786c0ff */
[----:B------:R-:W-:Y:S02]  /*5b60*/  ISETP.NE.U32.AND P1, PT, R194, RZ, PT ;  /* 0x000000ffc200720c */ /* 0x000fe40003f25070 */
[----:B------:R-:W-:Y:S02]  /*5b70*/  ISETP.NE.U32.AND P0, PT, R224, RZ, PT ;  /* 0x000000ffe000720c */ /* 0x000fe40003f05070 */
[----:B------:R-:W-:Y:S02]  /*5b80*/  ISETP.NE.U32.AND P2, PT, R223, RZ, PT ;  /* 0x000000ffdf00720c */ /* 0x000fe40003f45070 */
[----:B------:R-:W-:Y:S02]  /*5b90*/  LOP3.LUT R2, R2, 0xffdfffff, RZ, 0xc0, !PT ;  /* 0xffdfffff02027812 */ /* 0x000fe400078ec0ff */
[----:B------:R-:W-:-:S03]  /*5ba0*/  ISETP.NE.U32.AND P6, PT, R222, RZ, PT ;  /* 0x000000ffde00720c */ /* 0x000fc60003fc5070 */
[----:B------:R-:W-:Y:S01]  /*5bb0*/  LDGSTS.E.BYPASS.128 [R220+0x400], desc[UR16][R204.64], P3 ;  /* 0x00400000ccdc7fae */ /* 0x000fe20009901c50 */
[----:B------:R-:W-:Y:S02]  /*5bc0*/  @P3 LOP3.LUT R2, R2, 0x200000, RZ, 0xfc, !PT ;  /* 0x0020000002023812 */ /* 0x000fe400078efcff */
[----:B------:R-:W-:Y:S01]  /*5bd0*/  ISETP.NE.U32.AND P3, PT, R221, RZ, PT ;  /* 0x000000ffdd00720c */ /* 0x000fe20003f65070 */
[----:B------:R-:W-:Y:S04]  /*5be0*/  LDGSTS.E.BYPASS.128 [R220+0x800], desc[UR16][R18.64], P1 ;  /* 0x0080000012dc7fae */ /* 0x000fe80008901c50 */
[----:B------:R-:W-:Y:S04]  /*5bf0*/  LDGSTS.E.BYPASS.128 [R220+0xc00], desc[UR16][R184.64], P0 ;  /* 0x00c00000b8dc7fae */ /* 0x000fe80008101c50 */
[----:B------:R-:W-:Y:S04]  /*5c00*/  LDGSTS.E.BYPASS.128 [R220+0x1000], desc[UR16][R206.64], P2 ;  /* 0x01000000cedc7fae */ /* 0x000fe80009101c50 */
[----:B------:R-:W-:Y:S04]  /*5c10*/  LDGSTS.E.BYPASS.128 [R220+0x1400], desc[UR16][R208.64], P6 ;  /* 0x01400000d0dc7fae */ /* 0x000fe8000b101c50 */
[----:B------:R-:W-:Y:S04]  /*5c20*/  LDGSTS.E.BYPASS.128 [R220+0x1800], desc[UR16][R190.64], P5 ;  /* 0x01800000bedc7fae */ /* 0x000fe8000a901c50 */
[----:B------:R-:W-:Y:S04]  /*5c30*/  LDGSTS.E.BYPASS.128 [R220+0x1c00], desc[UR16][R202.64], P4 ;  /* 0x01c00000cadc7fae */ /* 0x000fe8000a101c50 */
[----:B------:R-:W0:Y:S04]  /*5c40*/  LDGDEPBAR ;  /* 0x00000000000079af */ /* 0x000e280000000000 */
[----:B------:R-:W-:Y:S01]  /*5c50*/  LDGSTS.E.BYPASS.128 [R220+0x4000], desc[UR16][R192.64+0x80], P3 ;  /* 0x04000080c0dc7fae */ /* 0x000fe20009901c50 */
[----:B------:R-:W-:-:S13]  /*5c60*/  LOP3.LUT P3, RZ, R2, 0x200000, RZ, 0xc0, !PT ;  /* 0x0020000002ff7812 */ /* 0x000fda000786c0ff */
[----:B------:R1:W-:Y:S04]  /*5c70*/  LDGSTS.E.BYPASS.128 [R220+0x4400], desc[UR16][R204.64+0x80], P3 ;  /* 0x04400080ccdc7fae */ /* 0x0003e80009901c50 */
[----:B------:R-:W-:Y:S04]  /*5c80*/  LDGSTS.E.BYPASS.128 [R220+0x4800], desc[UR16][R18.64+0x80], P1 ;  /* 0x0480008012dc7fae */ /* 0x000fe80008901c50 */
[----:B------:R-:W-:Y:S04]  /*5c90*/  LDGSTS.E.BYPASS.128 [R220+0x4c00], desc[UR16][R184.64+0x80], P0 ;  /* 0x04c00080b8dc7fae */ /* 0x000fe80008101c50 */
[----:B------:R2:W-:Y:S01]  /*5ca0*/  LDGSTS.E.BYPASS.128 [R220+0x5000], desc[UR16][R206.64+0x80], P2 ;  /* 0x05000080cedc7fae */ /* 0x0005e20009101c50 */
[----:B-1----:R-:W1:Y:S01]  /*5cb0*/  S2R R204, SR_TID.X ;  /* 0x0000000000cc7919 */ /* 0x002e620000002100 */
[----:B------:R-:W-:-:S02]  /*5cc0*/  LOP3.LUT P3, RZ, R2, 0x100000, RZ, 0xc0, !PT ;  /* 0x0010000002ff7812 */ /* 0x000fc4000786c0ff */
[C---:B------:R-:W-:Y:S01]  /*5cd0*/  LOP3.LUT P1, RZ, R2.reuse, 0x80000, RZ, 0xc0, !PT ;  /* 0x0008000002ff7812 */ /* 0x040fe2000782c0ff */
[----:B------:R-:W-:Y:S01]  /*5ce0*/  LDGSTS.E.BYPASS.128 [R220+0x5400], desc[UR16][R208.64+0x80], P6 ;  /* 0x05400080d0dc7fae */ /* 0x000fe2000b101c50 */
[----:B--2---:R-:W2:Y:S01]  /*5cf0*/  LDC R206, c[0x0][0x248] ;  /* 0x00009200ffce7b82 */ /* 0x004ea20000000800 */
[C---:B------:R-:W-:Y:S02]  /*5d00*/  LOP3.LUT P0, RZ, R2.reuse, 0x40000, RZ, 0xc0, !PT ;  /* 0x0004000002ff7812 */ /* 0x040fe4000780c0ff */
[----:B------:R1:W-:Y:S01]  /*5d10*/  LDGSTS.E.BYPASS.128 [R220+0x5800], desc[UR16][R190.64+0x80], P5 ;  /* 0x05800080bedc7fae */ /* 0x0003e2000a901c50 */
[----:B------:R-:W-:Y:S01]  /*5d20*/  LOP3.LUT R2, R2, 0xfffdffff, RZ, 0xc0, !PT ;  /* 0xfffdffff02027812 */ /* 0x000fe200078ec0ff */
[----:B------:R-:W-:Y:S02]  /*5d30*/  IMAD.MOV.U32 R192, RZ, RZ, R195 ;  /* 0x000000ffffc07224 */ /* 0x000fe400078e00c3 */
[----:B------:R-:W-:Y:S01]  /*5d40*/  IMAD.MOV.U32 R193, RZ, RZ, R4 ;  /* 0x000000ffffc17224 */ /* 0x000fe200078e0004 */
[----:B------:R-:W-:Y:S01]  /*5d50*/  @P5 LOP3.LUT R2, R2, 0x20000, RZ, 0xfc, !PT ;  /* 0x0002000002025812 */ /* 0x000fe200078efcff */
[----:B------:R-:W-:Y:S01]  /*5d60*/  ULEA UR11, UR9, UR12, 0xc ;  /* 0x0000000c090b7291 */ /* 0x000fe2000f8e603f */
[----:B------:R-:W-:Y:S01]  /*5d70*/  LOP3.LUT R195, R5, R0, RZ, 0xfc, !PT ;  /* 0x0000000005c37212 */ /* 0x000fe200078efcff */
[----:B------:R-:W-:Y:S01]  /*5d80*/  LDGSTS.E.BYPASS.128 [R220+0x5c00], desc[UR16][R202.64+0x80], P4 ;  /* 0x05c00080cadc7fae */ /* 0x000fe2000a101c50 */
[----:B------:R-:W-:-:S02]  /*5d90*/  LOP3.LUT P5, RZ, R2, 0x1000, RZ, 0xc0, !PT ;  /* 0x0000100002ff7812 */ /* 0x000fc400078ac0ff */
[----:B------:R-:W-:Y:S02]  /*5da0*/  ISETP.LT.U32.AND P2, PT, R195, R249, PT ;  /* 0x000000f9c300720c */ /* 0x000fe40003f41070 */
[----:B--2---:R-:W-:Y:S01]  /*5db0*/  SHF.R.S32.HI R206, RZ, 0x1f, R206 ;  /* 0x0000001fffce7819 */ /* 0x004fe200000114ce */
[----:B-1----:R-:W-:Y:S01]  /*5dc0*/  IMAD.SHL.U32 R205, R204, 0x8, RZ ;  /* 0x00000008cccd7824 */ /* 0x002fe200078e00ff */
[----:B------:R-:W-:Y:S01]  /*5dd0*/  LOP3.LUT R2, R2, 0xffffbfff, RZ, 0xc0, !PT ;  /* 0xffffbfff02027812 */ /* 0x000fe200078ec0ff */
[----:B------:R-:W-:Y:S01]  /*5de0*/  IMAD.MOV.U32 R190, RZ, RZ, R196 ;  /* 0x000000ffffbe7224 */ /* 0x000fe200078e00c4 */
[----:B------:R-:W-:Y:S01]  /*5df0*/  ISETP.LT.AND.EX P2, PT, R233, R206, P1, P2 ;  /* 0x000000cee900720c */ /* 0x000fe20000f41320 */
[----:B------:R-:W0:Y:S04]  /*5e00*/  LDGDEPBAR ;  /* 0x00000000000079af */ /* 0x000e280000000000 */
[----:B------:R-:W-:-:S02]  /*5e10*/  @P5 LOP3.LUT R2, R2, 0x4000, RZ, 0xfc, !PT ;  /* 0x0000400002025812 */ /* 0x000fc400078efcff */
[----:B------:R-:W-:-:S04]  /*5e20*/  PLOP3.LUT P5, PT, P0, P2, PT, 0x80, 0x0 ;  /* 0x000000000000781c */ /* 0x000fc800007a5070 */
[----:B------:R-:W-:Y:S02]  /*5e30*/  SEL R184, RZ, 0x10, !P5 ;  /* 0x00000010ffb87807 */ /* 0x000fe40006800000 */
[----:B------:R-:W-:Y:S02]  /*5e40*/  LOP3.LUT R205, R205, 0x18, R204, 0x48, !PT ;  /* 0x00000018cdcd7812 */ /* 0x000fe400078e48cc */
[----:B------:R-:W-:Y:S02]  /*5e50*/  SEL R184, R184, RZ, !P3 ;  /* 0x000000ffb8b87207 */ /* 0x000fe40005800000 */
[C---:B------:R-:W-:Y:S02]  /*5e60*/  LEA R4, P6, R195.reuse, R20, 0xc ;  /* 0x00000014c3047211 */ /* 0x040fe400078c60ff */
[----:B------:R-:W-:Y:S01]  /*5e70*/  ISETP.NE.U32.AND P2, PT, R184, RZ, PT ;  /* 0x000000ffb800720c */ /* 0x000fe20003f45070 */
[----:B------:R-:W-:Y:S01]  /*5e80*/  IMAD R205, R0, 0x20, R205 ;  /* 0x0000002000cd7824 */ /* 0x000fe200078e02cd */
[----:B------:R-:W-:-:S02]  /*5e90*/  LEA.HI.X R195, R195, UR15, R233, 0xc, P6 ;  /* 0x0000000fc3c37c11 */ /* 0x000fc4000b0f64e9 */
[C---:B------:R-:W-:Y:S02]  /*5ea0*/  LEA R18, P6, R4.reuse, R24, 0x1 ;  /* 0x0000001804127211 */ /* 0x040fe400078c08ff */
[----:B------:R-:W-:Y:S02]  /*5eb0*/  LEA R204, R205, UR11, 0x1 ;  /* 0x0000000bcdcc7c11 */ /* 0x000fe4000f8e08ff */
[----:B------:R-:W-:Y:S02]  /*5ec0*/  LEA.HI.X R19, R4, R25, R195, 0x1, P6 ;  /* 0x0000001904137211 */ /* 0x000fe400030f0cc3 */
[----:B------:R-:W-:-:S03]  /*5ed0*/  LOP3.LUT R196, R5, 0x10, R0, 0xfe, !PT ;  /* 0x0000001005c47812 */ /* 0x000fc600078efe00 */
[----:B------:R1:W-:Y:S01]  /*5ee0*/  LDGSTS.E.BYPASS.128 [R204], desc[UR16][R18.64], P2 ;  /* 0x0000000012cc7fae */ /* 0x0003e20009101c50 */
[----:B------:R-:W-:Y:S02]  /*5ef0*/  ISETP.LT.U32.AND P2, PT, R196, R249, PT ;  /* 0x000000f9c400720c */ /* 0x000fe40003f41070 */
[----:B------:R-:W-:Y:S01]  /*5f00*/  LOP3.LUT R2, R2, 0xffffefff, RZ, 0xc0, !PT ;  /* 0xffffefff02027812 */ /* 0x000fe200078ec0ff */
[----:B------:R-:W-:Y:S01]  /*5f10*/  IMAD.MOV.U32 R191, RZ, RZ, R3 ;  /* 0x000000ffffbf7224 */ /* 0x000fe200078e0003 */
[----:B------:R-:W-:Y:S02]  /*5f20*/  ISETP.LT.AND.EX P2, PT, R233, R206, P1, P2 ;  /* 0x000000cee900720c */ /* 0x000fe40000f41320 */
[----:B------:R-:W-:Y:S02]  /*5f30*/  LEA R3, P6, R196, R20, 0xc ;  /* 0x00000014c4037211 */ /* 0x000fe400078c60ff */
[----:B------:R-:W-:Y:S02]  /*5f40*/  @P5 LOP3.LUT R2, R2, 0x1000, RZ, 0xfc, !PT ;  /* 0x0000100002025812 */ /* 0x000fe400078efcff */
[----:B------:R-:W-:-:S02]  /*5f50*/  PLOP3.LUT P5, PT, P0, P2, PT, 0x80, 0x0 ;  /* 0x000000000000781c */ /* 0x000fc400007a5070 */
[----:B------:R-:W-:Y:S02]  /*5f60*/  LEA.HI.X R196, R196, UR15, R233, 0xc, P6 ;  /* 0x0000000fc4c47c11 */ /* 0x000fe4000b0f64e9 */
[----:B------:R-:W-:Y:S02]  /*5f70*/  LOP3.LUT P6, RZ, R2, 0x800, RZ, 0xc0, !PT ;  /* 0x0000080002ff7812 */ /* 0x000fe400078cc0ff */
[----:B-1----:R-:W-:Y:S01]  /*5f80*/  SEL R18, RZ, 0x10, !P5 ;  /* 0x00000010ff127807 */ /* 0x002fe20006800000 */
[----:B------:R-:W1:Y:S03]  /*5f90*/  S2R R207, SR_TID.X ;  /* 0x0000000000cf7919 */ /* 0x000e660000002100 */
[----:B------:R-:W-:Y:S02]  /*5fa0*/  SEL R18, R18, RZ, !P3 ;  /* 0x000000ff12127207 */ /* 0x000fe40005800000 */
[----:B------:R-:W-:-:S02]  /*5fb0*/  LOP3.LUT R2, R2, 0xffffdfff, RZ, 0xc0, !PT ;  /* 0xffffdfff02027812 */ /* 0x000fc400078ec0ff */
[----:B------:R-:W-:-:S03]  /*5fc0*/  ISETP.NE.U32.AND P2, PT, R18, RZ, PT ;  /* 0x000000ff1200720c */ /* 0x000fc60003f45070 */
[----:B------:R-:W-:Y:S02]  /*5fd0*/  @P6 LOP3.LUT R2, R2, 0x2000, RZ, 0xfc, !PT ;  /* 0x0000200002026812 */ /* 0x000fe400078efcff */
[----:B------:R-:W-:Y:S01]  /*5fe0*/  LEA R18, P6, R3, R24, 0x1 ;  /* 0x0000001803127211 */ /* 0x000fe200078c08ff */
[----:B------:R-:W-:Y:S01]  /*5ff0*/  IMAD.MOV.U32 R184, RZ, RZ, R197 ;  /* 0x000000ffffb87224 */ /* 0x000fe200078e00c5 */
[----:B------:R-:W-:Y:S02]  /*6000*/  LOP3.LUT R197, R5, 0x20, R0, 0xfe, !PT ;  /* 0x0000002005c57812 */ /* 0x000fe400078efe00 */
[----:B------:R-:W-:-:S05]  /*6010*/  LEA.HI.X R19, R3, R25, R196, 0x1, P6 ;  /* 0x0000001903137211 */ /* 0x000fca00030f0cc4 */
[----:B------:R2:W-:Y:S01]  /*6020*/  LDGSTS.E.BYPASS.128 [R204+0x400], desc[UR16][R18.64], P2 ;  /* 0x0040000012cc7fae */ /* 0x0005e20009101c50 */
[----:B------:R-:W-:Y:S02]  /*6030*/  ISETP.LT.U32.AND P2, PT, R197, R249, PT ;  /* 0x000000f9c500720c */ /* 0x000fe40003f41070 */
[----:B------:R-:W-:Y:S02]  /*6040*/  LOP3.LUT R2, R2, 0xfffff7ff, RZ, 0xc0, !PT ;  /* 0xfffff7ff02027812 */ /* 0x000fe400078ec0ff */
[----:B------:R-:W-:Y:S01]  /*6050*/  ISETP.LT.AND.EX P2, PT, R233, R206, P1, P2 ;  /* 0x000000cee900720c */ /* 0x000fe20000f41320 */
[----:B------:R-:W-:Y:S01]  /*6060*/  IMAD.MOV.U32 R185, RZ, RZ, R187 ;  /* 0x000000ffffb97224 */ /* 0x000fe200078e00bb */
[----:B------:R-:W-:Y:S02]  /*6070*/  @P5 LOP3.LUT R2, R2, 0x800, RZ, 0xfc, !PT ;  /* 0x0000080002025812 */ /* 0x000fe400078efcff */
[----:B------:R-:W-:Y:S02]  /*6080*/  PLOP3.LUT P5, PT, P0, P2, PT, 0x80, 0x0 ;  /* 0x000000000000781c */ /* 0x000fe400007a5070 */
[----:B------:R-:W-:Y:S01]  /*6090*/  LEA R187, P6, R197, R20, 0xc ;  /* 0x00000014c5bb7211 */ /* 0x000fe200078c60ff */
[----:B-1----:R-:W-:Y:S01]  /*60a0*/  IMAD.SHL.U32 R205, R207, 0x8, RZ ;  /* 0x00000008cfcd7824 */ /* 0x002fe200078e00ff */
[----:B------:R-:W-:-:S02]  /*60b0*/  SEL R202, RZ, 0x10, !P5 ;  /* 0x00000010ffca7807 */ /* 0x000fc40006800000 */
[----:B------:R-:W-:Y:S02]  /*60c0*/  LEA.HI.X R197, R197, UR15, R233, 0xc, P6 ;  /* 0x0000000fc5c57c11 */ /* 0x000fe4000b0f64e9 */
[C---:B--2---:R-:W-:Y:S02]  /*60d0*/  LEA R18, P6, R187.reuse, R24, 0x1 ;  /* 0x00000018bb127211 */ /* 0x044fe400078c08ff */
[----:B------:R-:W-:Y:S02]  /*60e0*/  SEL R202, R202, RZ, !P3 ;  /* 0x000000ffcaca7207 */ /* 0x000fe40005800000 */
[----:B------:R-:W-:Y:S02]  /*60f0*/  LEA.HI.X R19, R187, R25, R197, 0x1, P6 ;  /* 0x00000019bb137211 */ /* 0x000fe400030f0cc5 */
[----:B------:R-:W-:Y:S02]  /*6100*/  LOP3.LUT R205, R205, 0x18, R207, 0x48, !PT ;  /* 0x00000018cdcd7812 */ /* 0x000fe400078e48cf */
[----:B------:R-:W-:-:S02]  /*6110*/  LOP3.LUT R203, R0, 0x20, RZ, 0xfc, !PT ;  /* 0x0000002000cb7812 */ /* 0x000fc400078efcff */
[----:B------:R-:W-:Y:S02]  /*6120*/  LOP3.LUT P6, RZ, R2, 0x400, RZ, 0xc0, !PT ;  /* 0x0000040002ff7812 */ /* 0x000fe400078cc0ff */
[----:B------:R-:W-:Y:S01]  /*6130*/  ISETP.NE.U32.AND P2, PT, R202, RZ, PT ;  /* 0x000000ffca00720c */ /* 0x000fe20003f45070 */
[----:B------:R-:W-:Y:S01]  /*6140*/  IMAD R203, R203, 0x20, R205 ;  /* 0x00000020cbcb7824 */ /* 0x000fe200078e02cd */
[----:B------:R-:W-:-:S04]  /*6150*/  LOP3.LUT R2, R2, 0xfffffdff, RZ, 0xc0, !PT ;  /* 0xfffffdff02027812 */ /* 0x000fc800078ec0ff */
[----:B------:R-:W-:-:S05]  /*6160*/  LEA R202, R203, UR11, 0x1 ;  /* 0x0000000bcbca7c11 */ /* 0x000fca000f8e08ff */
[----:B------:R-:W-:Y:S02]  /*6170*/  @P6 LOP3.LUT R2, R2, 0x200, RZ, 0xfc, !PT ;  /* 0x0000020002026812 */ /* 0x000fe400078efcff */
[----:B------:R1:W-:Y:S02]  /*6180*/  LDGSTS.E.BYPASS.128 [R202], desc[UR16][R18.64], P2 ;  /* 0x0000000012ca7fae */ /* 0x0003e40009101c50 */
[----:B------:R-:W-:-:S04]  /*6190*/  LOP3.LUT R2, R2, 0xfffffbff, RZ, 0xc0, !PT ;  /* 0xfffffbff02027812 */ /* 0x000fc800078ec0ff */
[----:B------:R-:W-:Y:S01]  /*61a0*/  @P5 LOP3.LUT R2, R2, 0x400, RZ, 0xfc, !PT ;  /* 0x0000040002025812 */ /* 0x000fe200078efcff */
[----:B-1----:R-:W-:Y:S01]  /*61b0*/  IMAD.MOV.U32 R19, RZ, RZ, R198 ;  /* 0x000000ffff137224 */ /* 0x002fe200078e00c6 */
[----:B------:R-:W-:Y:S01]  /*61c0*/  LOP3.LUT R198, R5, 0x30, R0, 0xfe, !PT ;  /* 0x0000003005c67812 */ /* 0x000fe200078efe00 */
[----:B------:R-:W-:-:S03]  /*61d0*/  IMAD.MOV.U32 R18, RZ, RZ, R188 ;  /* 0x000000ffff127224 */ /* 0x000fc600078e00bc */
[C---:B------:R-:W-:Y:S02]  /*61e0*/  LEA R188, P6, R198.reuse, R20, 0xc ;  /* 0x00000014c6bc7211 */ /* 0x040fe400078c60ff */
[C---:B------:R-:W-:Y:S02]  /*61f0*/  ISETP.LT.U32.AND P2, PT, R198.reuse, R249, PT ;  /* 0x000000f9c600720c */ /* 0x040fe40003f41070 */
[----:B------:R-:W-:Y:S02]  /*6200*/  LEA.HI.X R198, R198, UR15, R233, 0xc, P6 ;  /* 0x0000000fc6c67c11 */ /* 0x000fe4000b0f64e9 */
[C---:B------:R-:W-:Y:S02]  /*6210*/  LOP3.LUT P6, RZ, R2.reuse, 0x100, RZ, 0xc0, !PT ;  /* 0x0000010002ff7812 */ /* 0x040fe400078cc0ff */
[----:B------:R-:W-:Y:S02]  /*6220*/  LOP3.LUT R2, R2, 0xffffff7f, RZ, 0xc0, !PT ;  /* 0xffffff7f02027812 */ /* 0x000fe400078ec0ff */
[----:B------:R-:W-:-:S09]  /*6230*/  ISETP.LT.AND.EX P2, PT, R233, R206, P1, P2 ;  /* 0x000000cee900720c */ /* 0x000fd20000f41320 */
[----:B------:R-:W-:Y:S02]  /*6240*/  @P6 LOP3.LUT R2, R2, 0x80, RZ, 0xfc, !PT ;  /* 0x0000008002026812 */ /* 0x000fe400078efcff */
[----:B------:R-:W-:Y:S02]  /*6250*/  PLOP3.LUT P6, PT, P0, P2, PT, 0x80, 0x0 ;  /* 0x000000000000781c */ /* 0x000fe400007c5070 */
[----:B------:R-:W-:Y:S02]  /*6260*/  LOP3.LUT R2, R2, 0xffff7fff, RZ, 0xc0, !PT ;  /* 0xffff7fff02027812 */ /* 0x000fe400078ec0ff */
[----:B------:R-:W-:Y:S02]  /*6270*/  SEL R202, RZ, 0x10, !P6 ;  /* 0x00000010ffca7807 */ /* 0x000fe40007000000 */
[----:B------:R-:W-:Y:S02]  /*6280*/  @P0 LOP3.LUT R2, R2, 0x8000, RZ, 0xfc, !PT ;  /* 0x0000800002020812 */ /* 0x000fe400078efcff */
[----:B------:R-:W-:-:S02]  /*6290*/  SEL R202, R202, RZ, !P3 ;  /* 0x000000ffcaca7207 */ /* 0x000fc40005800000 */
[----:B------:R-:W-:Y:S02]  /*62a0*/  LOP3.LUT R2, R2, 0xfffffeff, RZ, 0xc0, !PT ;  /* 0xfffffeff02027812 */ /* 0x000fe400078ec0ff */
[----:B------:R-:W-:Y:S02]  /*62b0*/  ISETP.NE.U32.AND P2, PT, R202, RZ, PT ;  /* 0x000000ffca00720c */ /* 0x000fe40003f45070 */
[----:B------:R-:W-:Y:S02]  /*62c0*/  @P6 LOP3.LUT R2, R2, 0x100, RZ, 0xfc, !PT ;  /* 0x0000010002026812 */ /* 0x000fe400078efcff */
[C---:B------:R-:W-:Y:S02]  /*62d0*/  LEA R202, P6, R188.reuse, R24, 0x1 ;  /* 0x00000018bcca7211 */ /* 0x040fe400078c08ff */
[----:B------:R-:W-:Y:S02]  /*62e0*/  LOP3.LUT R205, R5, 0x3f, R207, 0xf8, !PT ;  /* 0x0000003f05cd7812 */ /* 0x000fe400078ef8cf */
[----:B------:R-:W-:-:S02]  /*62f0*/  LEA.HI.X R203, R188, R25, R198, 0x1, P6 ;  /* 0x00000019bccb7211 */ /* 0x000fc400030f0cc6 */
[----:B------:R-:W-:-:S03]  /*6300*/  ISETP.GE.U32.AND P5, PT, R205, R249, PT ;  /* 0x000000f9cd00720c */ /* 0x000fc60003fa6070 */
[----:B------:R1:W-:Y:S01]  /*6310*/  LDGSTS.E.BYPASS.128 [R204+0xc00], desc[UR16][R202.64], P2 ;  /* 0x00c00000cacc7fae */ /* 0x0003e20009101c50 */
[----:B------:R-:W-:-:S03]  /*6320*/  ISETP.GE.AND.EX P2, PT, R233, R206, PT, P5 ;  /* 0x000000cee900720c */ /* 0x000fc60003f46350 */
[----:B------:R-:W0:Y:S01]  /*6330*/  LDGDEPBAR ;  /* 0x00000000000079af */ /* 0x000e220000000000 */
[----:B-1----:R-:W-:-:S04]  /*6340*/  SEL R204, RZ, 0x4, P2 ;  /* 0x00000004ffcc7807 */ /* 0x002fc80001000000 */
[----:B------:R-:W-:-:S04]  /*6350*/  SEL R204, R204, RZ, P1 ;  /* 0x000000ffcccc7207 */ /* 0x000fc80000800000 */
[----:B------:R-:W-:Y:S02]  /*6360*/  SEL R204, R204, RZ, !P3 ;  /* 0x000000ffcccc7207 */ /* 0x000fe40005800000 */
[----:B------:R-:W-:Y:S02]  /*6370*/  LOP3.LUT R206, R207, 0x3f, RZ, 0xc0, !PT ;  /* 0x0000003fcfce7812 */ /* 0x000fe400078ec0ff */
[----:B------:R-:W-:Y:S01]  /*6380*/  ISETP.NE.U32.AND P1, PT, R204, RZ, PT ;  /* 0x000000ffcc00720c */ /* 0x000fe20003f25070 */
[----:B------:R-:W-:Y:S01]  /*6390*/  IMAD.U32 R204, RZ, RZ, UR9 ;  /* 0x00000009ffcc7e24 */ /* 0x000fe2000f8e00ff */
[----:B------:R-:W-:Y:S02]  /*63a0*/  LEA R206, R206, UR7, 0x2 ;  /* 0x00000007cece7c11 */ /* 0x000fe4000f8e10ff */
[----:B------:R-:W-:-:S03]  /*63b0*/  LEA R202, P6, R205, R28, 0x7 ;  /* 0x0000001ccdca7211 */ /* 0x000fc600078c38ff */
[----:B------:R-:W-:Y:S01]  /*63c0*/  IMAD R204, R204, 0x100, R206 ;  /* 0x00000100cccc7824 */ /* 0x000fe200078e02ce */
[----:B------:R-:W-:-:S05]  /*63d0*/  LEA.HI.X R203, R205, R29, R233, 0x7, P6 ;  /* 0x0000001dcdcb7211 */ /* 0x000fca00030f3ce9 */
[----:B------:R1:W-:Y:S01]  /*63e0*/  LDGSTS.E [R204+0x14a00], desc[UR16][R202.64], P1 ;  /* 0x14a00000cacc7fae */ /* 0x0003e20008921850 */
[----:B------:R-:W-:Y:S02]  /*63f0*/  ISETP.NE.U32.AND P6, PT, R221, RZ, PT ;  /* 0x000000ffdd00720c */ /* 0x000fe40003fc5070 */
[----:B------:R-:W-:Y:S01]  /*6400*/  ISETP.NE.U32.AND P0, PT, R217, RZ, PT ;  /* 0x000000ffd900720c */ /* 0x000fe20003f05070 */
[----:B------:R-:W0:Y:S01]  /*6410*/  LDGDEPBAR ;  /* 0x00000000000079af */ /* 0x000e220000000000 */
[----:B-1----:R-:W-:-:S05]  /*6420*/  IADD3 R202, P1, R26, R234, RZ ;  /* 0x000000ea1aca7210 */ /* 0x002fca0007f3e0ff */
[C---:B------:R-:W-:Y:S01]  /*6430*/  IMAD.X R203, R27.reuse, 0x1, R231, P1 ;  /* 0x000000011bcb7824 */ /* 0x040fe200008e06e7 */
[----:B------:R-:W-:Y:S01]  /*6440*/  IADD3 R204, P1, R26, R232, RZ ;  /* 0x000000e81acc7210 */ /* 0x000fe20007f3e0ff */
[----:B------:R-:W-:Y:S01]  /*6450*/  FMUL R56, R186, R56 ;  /* 0x00000038ba387220 */ /* 0x000fe20000400000 */
[----:B------:R-:W-:Y:S01]  /*6460*/  ISETP.NE.U32.AND P3, PT, R224, RZ, PT ;  /* 0x000000ffe000720c */ /* 0x000fe20003f65070 */
[C---:B------:R-:W-:Y:S01]  /*6470*/  FMUL R57, R186.reuse, R57 ;  /* 0x00000039ba397220 */ /* 0x040fe20000400000 */
[----:B------:R-:W-:Y:S01]  /*6480*/  FMUL R58, R186, R58 ;  /* 0x0000003aba3a7220 */ /* 0x000fe20000400000 */
[C---:B------:R-:W-:Y:S01]  /*6490*/  IMAD.X R205, R27.reuse, 0x1, R229, P1 ;  /* 0x000000011bcd7824 */ /* 0x040fe200008e06e5 */
[----:B------:R-:W-:Y:S01]  /*64a0*/  IADD3 R206, P1, R26, R230, RZ ;  /* 0x000000e61ace7210 */ /* 0x000fe20007f3e0ff */
[C---:B------:R-:W-:Y:S01]  /*64b0*/  FMUL R59, R186.reuse, R59 ;  /* 0x0000003bba3b7220 */ /* 0x040fe20000400000 */
[C---:B------:R-:W-:Y:S01]  /*64c0*/  FMUL R60, R186.reuse, R60 ;  /* 0x0000003cba3c7220 */ /* 0x040fe20000400000 */
        /* <DEDUP_REMOVED lines=32> */
[----:B------:R-:W-:Y:S01]  /*66d0*/  IMAD.X R217, R27, 0x1, R225, P1 ;  /* 0x000000011bd97824 */ /* 0x000fe200008e06e1 */
[----:B------:R-:W-:Y:S01]  /*66e0*/  ISETP.NE.U32.AND P1, PT, R194, RZ, PT ;  /* 0x000000ffc200720c */ /* 0x000fe20003f25070 */
[C---:B------:R-:W-:Y:S01]  /*66f0*/  FMUL R79, R186.reuse, R79 ;  /* 0x0000004fba4f7220 */ /* 0x040fe20000400000 */
[C---:B------:R-:W-:Y:S01]  /*6700*/  FMUL R80, R186.reuse, R80 ;  /* 0x00000050ba507220 */ /* 0x040fe20000400000 */
[C---:B------:R-:W-:Y:S01]  /*6710*/  FMUL R81, R186.reuse, R81 ;  /* 0x00000051ba517220 */ /* 0x040fe20000400000 */
[C---:B------:R-:W-:Y:S01]  /*6720*/  FMUL R82, R186.reuse, R82 ;  /* 0x00000052ba527220 */ /* 0x040fe20000400000 */
[----:B------:R-:W-:Y:S01]  /*6730*/  FMUL R83, R186, R83 ;  /* 0x00000053ba537220 */ /* 0x000fe20000400000 */
[----:B------:R1:W-:Y:S01]  /*6740*/  LDGSTS.E.BYPASS.128 [R220+0x8000], desc[UR16][R202.64], P6 ;  /* 0x08000000cadc7fae */ /* 0x0003e2000b101c50 */
[----:B------:R-:W-:-:S02]  /*6750*/  ISETP.NE.U32.AND P2, PT, R223, RZ, PT ;  /* 0x000000ffdf00720c */ /* 0x000fc40003f45070 */
[----:B------:R-:W-:Y:S02]  /*6760*/  ISETP.NE.U32.AND P6, PT, R222, RZ, PT ;  /* 0x000000ffde00720c */ /* 0x000fe40003fc5070 */
[C---:B------:R-:W-:Y:S01]  /*6770*/  LOP3.LUT P5, RZ, R2.reuse, 0x20000, RZ, 0xc0, !PT ;  /* 0x0002000002ff7812 */ /* 0x040fe200078ac0ff */
[C---:B------:R-:W-:Y:S01]  /*6780*/  HMMA.16816.F32.BF16 R56, R180.reuse, R112, R56 ;  /* 0x00000070b438723c */ /* 0x040fe20000041838 */
[----:B------:R1:W-:Y:S04]  /*6790*/  LDGSTS.E.BYPASS.128 [R220+0x8400], desc[UR16][R204.64], P0 ;  /* 0x08400000ccdc7fae */ /* 0x0003e80008101c50 */
[----:B------:R1:W-:Y:S01]  /*67a0*/  LDGSTS.E.BYPASS.128 [R220+0x8800], desc[UR16][R206.64], P1 ;  /* 0x08800000cedc7fae */ /* 0x0003e20008901c50 */
[C---:B------:R-:W-:Y:S03]  /*67b0*/  HMMA.16816.F32.BF16 R60, R180.reuse, R132, R60 ;  /* 0x00000084b43c723c */ /* 0x040fe6000004183c */
[----:B------:R1:W-:Y:S03]  /*67c0*/  LDGSTS.E.BYPASS.128 [R220+0x8c00], desc[UR16][R208.64], P3 ;  /* 0x08c00000d0dc7fae */ /* 0x0003e60009901c50 */
[C---:B------:R-:W-:Y:S01]  /*67d0*/  HMMA.16816.F32.BF16 R84, R180.reuse, R32, R84 ;  /* 0x00000020b454723c */ /* 0x040fe20000041854 */
[----:B------:R1:W-:Y:S04]  /*67e0*/  LDGSTS.E.BYPASS.128 [R220+0x9000], desc[UR16][R210.64], P2 ;  /* 0x09000000d2dc7fae */ /* 0x0003e80009101c50 */
[----:B------:R1:W-:Y:S01]  /*67f0*/  LDGSTS.E.BYPASS.128 [R220+0x9400], desc[UR16][R212.64], P6 ;  /* 0x09400000d4dc7fae */ /* 0x0003e2000b101c50 */
[----:B------:R-:W-:Y:S03]  /*6800*/  HMMA.16816.F32.BF16 R64, R180, R104, R64 ;  /* 0x00000068b440723c */ /* 0x000fe60000041840 */
[----:B------:R1:W-:Y:S03]  /*6810*/  LDGSTS.E.BYPASS.128 [R220+0x9800], desc[UR16][R214.64], P5 ;  /* 0x09800000d6dc7fae */ /* 0x0003e6000a901c50 */
[C---:B------:R-:W-:Y:S01]  /*6820*/  HMMA.16816.F32.BF16 R68, R176.reuse, R112, R68 ;  /* 0x00000070b044723c */ /* 0x040fe20000041844 */
[----:B------:R1:W-:Y:S04]  /*6830*/  LDGSTS.E.BYPASS.128 [R220+0x9c00], desc[UR16][R216.64], P4 ;  /* 0x09c00000d8dc7fae */ /* 0x0003e8000a101c50 */
[----:B------:R-:W0:Y:S01]  /*6840*/  LDGDEPBAR ;  /* 0x00000000000079af */ /* 0x000e220000000000 */
[C---:B------:R-:W-:Y:S06]  /*6850*/  HMMA.16816.F32.BF16 R72, R176.reuse, R132, R72 ;  /* 0x00000084b048723c */ /* 0x040fec0000041848 */
[C---:B------:R-:W-:Y:S06]  /*6860*/  HMMA.16816.F32.BF16 R76, R176.reuse, R32, R76 ;  /* 0x00000020b04c723c */ /* 0x040fec000004184c */
[----:B------:R-:W-:Y:S01]  /*6870*/  HMMA.16816.F32.BF16 R80, R176, R104, R80 ;  /* 0x00000068b050723c */ /* 0x000fe20000041850 */
[----:B------:R-:W-:-:S04]  /*6880*/  LOP3.LUT R2, R2, 0xfffeffff, RZ, 0xc0, !PT ;  /* 0xfffeffff02027812 */ /* 0x000fc800078ec0ff */
[----:B------:R-:W-:Y:S01]  /*6890*/  @P0 LOP3.LUT R2, R2, 0x10000, RZ, 0xfc, !PT ;  /* 0x0001000002020812 */ /* 0x000fe200078efcff */
[-C--:B------:R-:W-:Y:S01]  /*68a0*/  HMMA.16816.F32.BF16 R44, R128, R114.reuse, R44 ;  /* 0x00000072802c723c */ /* 0x080fe2000004182c */
[----:B------:R-:W-:Y:S01]  /*68b0*/  ISETP.NE.U32.AND P0, PT, R221, RZ, PT ;  /* 0x000000ffdd00720c */ /* 0x000fe20003f05070 */
[----:B------:R-:W-:Y:S04]  /*68c0*/  BAR.SYNC.DEFER_BLOCKING 0x0 ;  /* 0x0000000000007b1d */ /* 0x000fe80000010000 */
[----:B------:R-:W-:Y:S06]  /*68d0*/  HMMA.16816.F32.BF16 R40, R108, R114, R40 ;  /* 0x000000726c28723c */ /* 0x000fec0000041828 */
[-C--:B------:R-:W-:Y:S06]  /*68e0*/  HMMA.16816.F32.BF16 R36, R128, R134.reuse, R36 ;  /* 0x000000868024723c */ /* 0x080fec0000041824 */
[----:B------:R-:W-:Y:S06]  /*68f0*/  HMMA.16816.F32.BF16 R48, R108, R134, R48 ;  /* 0x000000866c30723c */ /* 0x000fec0000041830 */
[C---:B------:R-:W-:Y:S01]  /*6900*/  HMMA.16816.F32.BF16 R52, R128.reuse, R34, R52 ;  /* 0x000000228034723c */ /* 0x040fe20000041834 */
[----:B------:R-:W-:Y:S01]  /*6910*/  @!PT LDS RZ, [RZ] ;  /* 0x00000000fffff984 */ /* 0x000fe20000000800 */
[----:B------:R-:W-:Y:S01]  /*6920*/  @!PT LDS RZ, [RZ] ;  /* 0x00000000fffff984 */ /* 0x000fe20000000800 */
[----:B------:R-:W-:Y:S01]  /*6930*/  @!PT LDS RZ, [RZ] ;  /* 0x00000000fffff984 */ /* 0x000fe20000000800 */
[----:B------:R1:W-:Y:S05]  /*6940*/  LDGSTS.E.BYPASS.128 [R220+0xc000], desc[UR16][R202.64+0x80], P0 ;  /* 0x0c000080cadc7fae */ /* 0x0003ea0008101c50 */
[----:B------:R-:W-:Y:S06]  /*6950*/  HMMA.16816.F32.BF16 R88, R128, R106, R88 ;  /* 0x0000006a8058723c */ /* 0x000fec0000041858 */
[C---:B------:R-:W-:Y:S06]  /*6960*/  HMMA.16816.F32.BF16 R92, R108.reuse, R34, R92 ;  /* 0x000000226c5c723c */ /* 0x040fec000004185c */
[----:B------:R-:W-:Y:S06]  /*6970*/  HMMA.16816.F32.BF16 R96, R108, R106, R96 ;  /* 0x0000006a6c60723c */ /* 0x000fec0000041860 */
[C---:B---3--:R-:W-:Y:S06]  /*6980*/  HMMA.16816.F32.BF16 R56, R172.reuse, R114, R56 ;  /* 0x00000072ac38723c */ /* 0x048fec0000041838 */
[C---:B------:R-:W-:Y:S06]  /*6990*/  HMMA.16816.F32.BF16 R60, R172.reuse, R134, R60 ;  /* 0x00000086ac3c723c */ /* 0x040fec000004183c */
[C---:B------:R-:W-:Y:S06]  /*69a0*/  HMMA.16816.F32.BF16 R84, R172.reuse, R34, R84 ;  /* 0x00000022ac54723c */ /* 0x040fec0000041854 */
[----:B------:R-:W-:Y:S06]  /*69b0*/  HMMA.16816.F32.BF16 R64, R172, R106, R64 ;  /* 0x0000006aac40723c */ /* 0x000fec0000041840 */
[C---:B----4-:R-:W-:Y:S06]  /*69c0*/  HMMA.16816.F32.BF16 R68, R168.reuse, R114, R68 ;  /* 0x00000072a844723c */ /* 0x050fec0000041844 */
[C---:B------:R-:W-:Y:S06]  /*69d0*/  HMMA.16816.F32.BF16 R72, R168.reuse, R134, R72 ;  /* 0x00000086a848723c */ /* 0x040fec0000041848 */
[C---:B------:R-:W-:Y:S06]  /*69e0*/  HMMA.16816.F32.BF16 R76, R168.reuse, R34, R76 ;  /* 0x00000022a84c723c */ /* 0x040fec000004184c */
[----:B------:R-:W-:Y:S01]  /*69f0*/  HMMA.16816.F32.BF16 R80, R168, R106, R80 ;  /* 0x0000006aa850723c */ /* 0x000fe20000041850 */
[----:B------:R-:W-:Y:S01]  /*6a00*/  LOP3.LUT P0, RZ, R2, 0x10000, RZ, 0xc0, !PT ;  /* 0x0001000002ff7812 */ /* 0x000fe2000780c0ff */
[----:B------:R-:W-:-:S04]  /*6a10*/  UIADD3 UR4, UP0, UR4, 0x1, URZ ;  /* 0x0000000104047890 */ /* 0x000fc8000ff1e03f */
[-C--:B-----5:R-:W-:Y:S06]  /*6a20*/  HMMA.16816.F32.BF16 R44, R124, R144.reuse, R44 ;  /* 0x000000907c2c723c */ /* 0x0a0fec000004182c */
[----:B------:R-:W-:Y:S02]  /*6a30*/  HMMA.16816.F32.BF16 R40, R100, R144, R40 ;  /* 0x000000906428723c */ /* 0x000fe40000041828 */
[----:B------:R1:W-:Y:S04]  /*6a40*/  LDGSTS.E.BYPASS.128 [R220+0xc400], desc[UR16][R204.64+0x80], P0 ;  /* 0x0c400080ccdc7fae */ /* 0x0003e80008101c50 */
[-C--:B------:R-:W-:Y:S01]  /*6a50*/  HMMA.16816.F32.BF16 R36, R124, R148.reuse, R36 ;  /* 0x000000947c24723c */ /* 0x080fe20000041824 */
[----:B------:R1:W-:Y:S05]  /*6a60*/  LDGSTS.E.BYPASS.128 [R220+0xc800], desc[UR16][R206.64+0x80], P1 ;  /* 0x0c800080cedc7fae */ /* 0x0003ea0008901c50 */
[----:B------:R-:W-:Y:S01]  /*6a70*/  HMMA.16816.F32.BF16 R48, R100, R148, R48 ;  /* 0x000000946430723c */ /* 0x000fe20000041830 */
[----:B------:R1:W-:Y:S05]  /*6a80*/  LDGSTS.E.BYPASS.128 [R220+0xcc00], desc[UR16][R208.64+0x80], P3 ;  /* 0x0cc00080d0dc7fae */ /* 0x0003ea0009901c50 */
[C---:B------:R-:W-:Y:S01]  /*6a90*/  HMMA.16816.F32.BF16 R32, R124.reuse, R152, R52 ;  /* 0x000000987c20723c */ /* 0x040fe20000041834 */
[----:B------:R1:W-:Y:S05]  /*6aa0*/  LDGSTS.E.BYPASS.128 [R220+0xd000], desc[UR16][R210.64+0x80], P2 ;  /* 0x0d000080d2dc7fae */ /* 0x0003ea0009101c50 */
[----:B------:R-:W-:Y:S01]  /*6ab0*/  HMMA.16816.F32.BF16 R88, R124, R156, R88 ;  /* 0x0000009c7c58723c */ /* 0x000fe20000041858 */
[----:B------:R1:W-:Y:S05]  /*6ac0*/  LDGSTS.E.BYPASS.128 [R220+0xd400], desc[UR16][R212.64+0x80], P6 ;  /* 0x0d400080d4dc7fae */ /* 0x0003ea000b101c50 */
[C---:B------:R-:W-:Y:S06]  /*6ad0*/  HMMA.16816.F32.BF16 R104, R100.reuse, R152, R92 ;  /* 0x000000986468723c */ /* 0x040fec000004185c */
[----:B------:R-:W-:Y:S06]  /*6ae0*/  HMMA.16816.F32.BF16 R96, R100, R156, R96 ;  /* 0x0000009c6460723c */ /* 0x000fec0000041860 */
[C---:B------:R-:W-:Y:S06]  /*6af0*/  HMMA.16816.F32.BF16 R56, R164.reuse, R144, R56 ;  /* 0x00000090a438723c */ /* 0x040fec0000041838 */
[C---:B------:R-:W-:Y:S06]  /*6b00*/  HMMA.16816.F32.BF16 R60, R164.reuse, R148, R60 ;  /* 0x00000094a43c723c */ /* 0x040fec000004183c */
[C---:B------:R-:W-:Y:S06]  /*6b10*/  HMMA.16816.F32.BF16 R84, R164.reuse, R152, R84 ;  /* 0x00000098a454723c */ /* 0x040fec0000041854 */
[----:B------:R-:W-:Y:S06]  /*6b20*/  HMMA.16816.F32.BF16 R64, R164, R156, R64 ;  /* 0x0000009ca440723c */ /* 0x000fec0000041840 */
[C---:B------:R-:W-:Y:S06]  /*6b30*/  HMMA.16816.F32.BF16 R68, R160.reuse, R144, R68 ;  /* 0x00000090a044723c */ /* 0x040fec0000041844 */
[C---:B------:R-:W-:Y:S06]  /*6b40*/  HMMA.16816.F32.BF16 R72, R160.reuse, R148, R72 ;  /* 0x00000094a048723c */ /* 0x040fec0000041848 */
[C---:B------:R-:W-:Y:S06]  /*6b50*/  HMMA.16816.F32.BF16 R76, R160.reuse, R152, R76 ;  /* 0x00000098a04c723c */ /* 0x040fec000004184c */
[----:B------:R-:W-:Y:S01]  /*6b60*/  HMMA.16816.F32.BF16 R80, R160, R156, R80 ;  /* 0x0000009ca050723c */ /* 0x000fe20000041850 */
[----:B------:R-:W-:Y:S01]  /*6b70*/  UIADD3.X UR5, URZ, UR5, URZ, UP0, !UPT ;  /* 0x000000053f057290 */ /* 0x000fe200087fe43f */
[----:B------:R1:W-:Y:S01]  /*6b80*/  LDGSTS.E.BYPASS.128 [R220+0xd800], desc[UR16][R214.64+0x80], P5 ;  /* 0x0d800080d6dc7fae */ /* 0x0003e2000a901c50 */
[----:B------:R-:W-:-:S03]  /*6b90*/  ISETP.NE.U32.AND P5, PT, R252, UR4, PT ;  /* 0x00000004fc007c0c */ /* 0x000fc6000bfa5070 */
[-C--:B------:R-:W-:Y:S01]  /*6ba0*/  HMMA.16816.F32.BF16 R52, R120, R146.reuse, R44 ;  /* 0x000000927834723c */ /* 0x080fe2000004182c */
[----:B------:R-:W-:Y:S01]  /*6bb0*/  ISETP.NE.AND.EX P5, PT, RZ, UR5, PT, P5 ;  /* 0x00000005ff007c0c */ /* 0x000fe2000bfa5350 */
[----:B------:R1:W-:Y:S04]  /*6bc0*/  LDGSTS.E.BYPASS.128 [R220+0xdc00], desc[UR16][R216.64+0x80], P4 ;  /* 0x0dc00080d8dc7fae */ /* 0x0003e8000a101c50 */
[----:B------:R-:W-:Y:S01]  /*6bd0*/  HMMA.16816.F32.BF16 R92, R116, R146, R40 ;  /* 0x00000092745c723c */ /* 0x000fe20000041828 */
[----:B------:R-:W0:Y:S01]  /*6be0*/  LDGDEPBAR ;  /* 0x00000000000079af */ /* 0x000e220000000000 */
[----:B------:R-:W-:-:S04]  /*6bf0*/  LOP3.LUT P0, RZ, R2, 0x8000, RZ, 0xc0, !PT ;  /* 0x0000800002ff7812 */ /* 0x000fc8000780c0ff */
[----:B------:R-:W-:Y:S01]  /*6c00*/  HMMA.16816.F32.BF16 R44, R120, R150, R36 ;  /* 0x00000096782c723c */ /* 0x000fe20000041824 */
[----:B------:R-:W-:Y:S01]  /*6c10*/  VIADD R236, R236, 0x80000 ;  /* 0x00080000ecec7836 */ /* 0x000fe20000000000 */
[----:B------:R-:W-:-:S04]  /*6c20*/  LOP3.LUT P3, RZ, R2, 0x4000, RZ, 0xc0, !PT ;  /* 0x0000400002ff7812 */ /* 0x000fc8000786c0ff */
[----:B------:R-:W-:Y:S01]  /*6c30*/  HMMA.16816.F32.BF16 R40, R116, R150, R48 ;  /* 0x000000967428723c */ /* 0x000fe20000041830 */
[----:B------:R-:W-:Y:S01]  /*6c40*/  IMAD.MOV.U32 R186, RZ, RZ, R18 ;  /* 0x000000ffffba7224 */ /* 0x000fe200078e0012 */
[----:B------:R-:W-:Y:S01]  /*6c50*/  LOP3.LUT P2, RZ, R2, 0x2000, RZ, 0xc0, !PT ;  /* 0x0000200002ff7812 */ /* 0x000fe2000784c0ff */
[----:B------:R-:W-:-:S03]  /*6c60*/  IMAD.MOV.U32 R194, RZ, RZ, R19 ;  /* 0x000000ffffc27224 */ /* 0x000fc600078e0013 */
[----:B------:R-:W-:Y:S01]  /*6c70*/  HMMA.16816.F32.BF16 R36, R120, R154, R32 ;  /* 0x0000009a7824723c */ /* 0x000fe20000041820 */
[C---:B------:R-:W-:Y:S02]  /*6c80*/  LOP3.LUT P1, RZ, R2.reuse, 0x200, RZ, 0xc0, !PT ;  /* 0x0000020002ff7812 */ /* 0x040fe4000782c0ff */
[----:B------:R-:W-:-:S03]  /*6c90*/  LOP3.LUT P4, RZ, R2, 0x80, RZ, 0xc0, !PT ;  /* 0x0000008002ff7812 */ /* 0x000fc6000788c0ff */
[----:B------:R-:W-:Y:S06]  /*6ca0*/  HMMA.16816.F32.BF16 R88, R120, R158, R88 ;  /* 0x0000009e7858723c */ /* 0x000fec0000041858 */
        /* <DEDUP_REMOVED lines=10> */
[----:B------:R-:W-:-:S08]  /*6d50*/  NOP ;  /* 0x0000000000007918 */ /* 0x000fd00000000000 */
[----:B-1----:R-:W-:-:S15]  /*6d60*/  @P5 BRA `(.L_x_2) ;  /* 0xffffffbc00e85947 */ /* 0x002fde000383ffff */
.L_x_1:
[----:B------:R-:W2:Y:S01]  /*6d70*/  LDL.LU R18, [R1+0x1c] ;  /* 0x00001c0001127983 */ /* 0x000ea20000300800 */
[----:B------:R-:W1:Y:S01]  /*6d80*/  S2R R102, SR_TID.X ;  /* 0x0000000000667919 */ /* 0x000e620000002100 */
[----:B------:R-:W3:Y:S01]  /*6d90*/  S2R R14, SR_TID.X ;  /* 0x00000000000e7919 */ /* 0x000ee20000002100 */
[----:B------:R-:W4:Y:S01]  /*6da0*/  S2R R19, SR_TID.X ;  /* 0x0000000000137919 */ /* 0x000f220000002100 */
[----:B------:R-:W-:Y:S01]  /*6db0*/  IMAD.U32 R5, RZ, RZ, UR6 ;  /* 0x00000006ff057e24 */ /* 0x000fe2000f8e00ff */
[----:B------:R-:W-:-:S04]  /*6dc0*/  DEPBAR.LE SB0, 0x0 ;  /* 0x000080000000791a */ /* 0x000fc80000000000 */
[----:B------:R-:W-:Y:S02]  /*6dd0*/  IMAD.U32 R6, RZ, RZ, UR15 ;  /* 0x0000000fff067e24 */ /* 0x000fe4000f8e00ff */
[----:B-1----:R-:W-:-:S05]  /*6de0*/  IMAD.SHL.U32 R0, R102, 0x4, RZ ;  /* 0x0000000466007824 */ /* 0x002fca00078e00ff */
[----:B------:R-:W-:Y:S02]  /*6df0*/  LOP3.LUT R12, R5, 0x1c, R0, 0xf8, !PT ;  /* 0x0000001c050c7812 */ /* 0x000fe400078ef800 */
[----:B---3--:R-:W-:Y:S01]  /*6e00*/  LOP3.LUT R3, R14, 0x4, RZ, 0xc0, !PT ;  /* 0x000000040e037812 */ /* 0x008fe200078ec0ff */
[----:B----4-:R-:W-:Y:S01]  /*6e10*/  IMAD.SHL.U32 R19, R19, 0x8, RZ ;  /* 0x0000000813137824 */ /* 0x010fe200078e00ff */
[----:B------:R-:W-:Y:S01]  /*6e20*/  ISETP.GE.U32.AND P0, PT, R12, 0x80, PT ;  /* 0x000000800c00780c */ /* 0x000fe20003f06070 */
[----:B------:R-:W-:Y:S01]  /*6e30*/  IMAD.SHL.U32 R5, R14, 0x2, RZ ;  /* 0x000000020e057824 */ /* 0x000fe200078e00ff */
[----:B------:R-:W-:Y:S01]  /*6e40*/  LOP3.LUT R0, R0, 0xfc, RZ, 0xc0, !PT ;  /* 0x000000fc00007812 */ /* 0x000fe200078ec0ff */
[----:B------:R-:W-:Y:S01]  /*6e50*/  IMAD.SHL.U32 R3, R3, 0x8, RZ ;  /* 0x0000000803037824 */ /* 0x000fe200078e00ff */
[----:B------:R-:W-:Y:S02]  /*6e60*/  ISETP.GE.AND.EX P0, PT, R6, RZ, PT, P0 ;  /* 0x000000ff0600720c */ /* 0x000fe40003f06300 */
[----:B------:R-:W-:-:S02]  /*6e70*/  LOP3.LUT R6, R0, 0x100, RZ, 0xfc, !PT ;  /* 0x0000010000067812 */ /* 0x000fc400078efcff */
[----:B------:R-:W-:Y:S02]  /*6e80*/  LOP3.LUT R5, R5, 0x70, RZ, 0xc0, !PT ;  /* 0x0000007005057812 */ /* 0x000fe400078ec0ff */
[C---:B------:R-:W-:Y:S02]  /*6e90*/  LOP3.LUT R7, R0.reuse, 0x200, RZ, 0xfc, !PT ;  /* 0x0000020000077812 */ /* 0x040fe400078efcff */
[----:B------:R-:W-:Y:S01]  /*6ea0*/  SHF.R.U32.HI R6, RZ, 0x1, R6 ;  /* 0x00000001ff067819 */ /* 0x000fe20000011606 */
[----:B------:R-:W-:Y:S01]  /*6eb0*/  VIADD R5, R5, UR7 ;  /* 0x0000000705057c36 */ /* 0x000fe20008000000 */
[----:B------:R-:W-:Y:S02]  /*6ec0*/  LOP3.LUT R9, R0, 0x300, RZ, 0xfc, !PT ;  /* 0x0000030000097812 */ /* 0x000fe400078efcff */
[----:B------:R-:W-:Y:S02]  /*6ed0*/  SHF.R.U32.HI R8, RZ, 0x1, R7 ;  /* 0x00000001ff087819 */ /* 0x000fe40000011607 */
[----:B------:R-:W-:-:S02]  /*6ee0*/  LOP3.LUT R7, R6, 0xf0, RZ, 0xc0, !PT ;  /* 0x000000f006077812 */ /* 0x000fc400078ec0ff */
[----:B------:R-:W-:-:S04]  /*6ef0*/  SHF.R.U32.HI R9, RZ, 0x1, R9 ;  /* 0x00000001ff097819 */ /* 0x000fc80000011609 */
[----:B------:R-:W-:Y:S01]  /*6f00*/  LOP3.LUT R10, R9, 0x1f0, RZ, 0xc0, !PT ;  /* 0x000001f0090a7812 */ /* 0x000fe200078ec0ff */
[----:B------:R-:W-:Y:S01]  /*6f10*/  VIADD R9, R7, UR7 ;  /* 0x0000000707097c36 */ /* 0x000fe20008000000 */
[----:B------:R-:W-:-:S03]  /*6f20*/  LOP3.LUT R8, R8, 0x170, RZ, 0xc0, !PT ;  /* 0x0000017008087812 */ /* 0x000fc600078ec0ff */
[----:B------:R-:W-:Y:S02]  /*6f30*/  VIADD R13, R10, UR7 ;  /* 0x000000070a0d7c36 */ /* 0x000fe40008000000 */
[----:B------:R-:W-:-:S04]  /*6f40*/  VIADD R11, R8, UR7 ;  /* 0x00000007080b7c36 */ /* 0x000fc80008000000 */
[----:B------:R-:W-:Y:S01]  /*6f50*/  IMAD R28, R0, 0x4, R11 ;  /* 0x00000004001c7824 */ /* 0x000fe200078e020b */
[----:B------:R-:W-:Y:S06]  /*6f60*/  BAR.SYNC.DEFER_BLOCKING 0x0 ;  /* 0x0000000000007b1d */ /* 0x000fec0000010000 */
[----:B------:R-:W1:Y:S01]  /*6f70*/  S2R R15, SR_CTAID.Y ;  /* 0x00000000000f7919 */ /* 0x000e620000002600 */
[----:B------:R-:W-:Y:S02]  /*6f80*/  SHF.R.U32.HI R102, RZ, 0x3, R102 ;  /* 0x00000003ff667819 */ /* 0x000fe40000011666 */
[----:B------:R-:W-:-:S02]  /*6f90*/  SHF.R.U32.HI R30, RZ, 0x3, R14 ;  /* 0x00000003ff1e7819 */ /* 0x000fc4000001160e */
[----:B------:R-:W-:Y:S02]  /*6fa0*/  SGXT.U32 R102, R102, 0x3 ;  /* 0x000000036666781a */ /* 0x000fe40000000000 */
[----:B------:R-:W-:-:S04]  /*6fb0*/  SGXT.U32 R30, R30, 0x3 ;  /* 0x000000031e1e781a */ /* 0x000fc80000000000 */
[----:B------:R-:W-:Y:S01]  /*6fc0*/  LOP3.LUT R31, R30, 0x8, RZ, 0xfc, !PT ;  /* 0x000000081e1f7812 */ /* 0x000fe200078efcff */
[----:B-1----:R-:W-:Y:S01]  /*6fd0*/  IMAD.SHL.U32 R15, R15, 0x4000, RZ ;  /* 0x000040000f0f7824 */ /* 0x002fe200078e00ff */
[----:B--2---:R-:W-:-:S04]  /*6fe0*/  LOP3.LUT R2, R18, 0xc0, R19, 0xf8, !PT ;  /* 0x000000c012027812 */ /* 0x004fc800078ef813 */
[----:B------:R-:W-:Y:S01]  /*6ff0*/  LOP3.LUT R4, R3, UR8, R2, 0xfe, !PT ;  /* 0x0000000803047c12 */ /* 0x000fe2000f8efe02 */
[----:B------:R-:W-:Y:S01]  /*7000*/  IMAD R18, R0, 0x4, R5 ;  /* 0x0000000400127824 */ /* 0x000fe200078e0205 */
[----:B------:R-:W1:Y:S02]  /*7010*/  LDC.64 R2, c[0x0][0x240] ;  /* 0x00009000ff027b82 */ /* 0x000e640000000a00 */
[----:B------:R-:W-:Y:S02]  /*7020*/  LOP3.LUT R6, R4, 0x100, RZ, 0xfc, !PT ;  /* 0x0000010004067812 */ /* 0x000fe400078efcff */
[----:B------:R-:W-:Y:S02]  /*7030*/  SHF.R.U32.HI R5, RZ, 0x1, R4 ;  /* 0x00000001ff057819 */ /* 0x000fe40000011604 */
[----:B------:R-:W-:Y:S02]  /*7040*/  SHF.R.U32.HI R6, RZ, 0x1, R6 ;  /* 0x00000001ff067819 */ /* 0x000fe40000011606 */
[----:B------:R-:W-:-:S02]  /*7050*/  LOP3.LUT R5, R5, 0x1fc, RZ, 0xc0, !PT ;  /* 0x000001fc05057812 */ /* 0x000fc400078ec0ff */
[C---:B------:R-:W-:Y:S02]  /*7060*/  LOP3.LUT R7, R6.reuse, 0x1fc, RZ, 0xc0, !PT ;  /* 0x000001fc06077812 */ /* 0x040fe400078ec0ff */
[----:B------:R-:W-:Y:S01]  /*7070*/  LOP3.LUT R6, R6, 0x1f0, RZ, 0xc0, !PT ;  /* 0x000001f006067812 */ /* 0x000fe200078ec0ff */
[----:B------:R-:W-:Y:S02]  /*7080*/  VIADD R5, R5, UR7 ;  /* 0x0000000705057c36 */ /* 0x000fe40008000000 */
[----:B------:R-:W-:Y:S02]  /*7090*/  VIADD R7, R7, UR7 ;  /* 0x0000000707077c36 */ /* 0x000fe40008000000 */
[----:B------:R-:W-:Y:S02]  /*70a0*/  IMAD R19, R0, 0x4, R9 ;  /* 0x0000000400137824 */ /* 0x000fe400078e0209 */
[----:B------:R-:W-:Y:S02]  /*70b0*/  VIADD R9, R6, UR7 ;  /* 0x0000000706097c36 */ /* 0x000fe40008000000 */
[----:B------:R-:W-:-:S02]  /*70c0*/  IMAD R100, R4, 0x4, R5 ;  /* 0x0000000404647824 */ /* 0x000fc400078e0205 */
[C---:B------:R-:W-:Y:S02]  /*70d0*/  IMAD R29, R4.reuse, 0x4, R7 ;  /* 0x00000004041d7824 */ /* 0x040fe400078e0207 */
[----:B------:R-:W-:Y:S01]  /*70e0*/  IMAD R101, R4, 0x4, R9 ;  /* 0x0000000404657824 */ /* 0x000fe200078e0209 */
[----:B------:R2:W-:Y:S04]  /*70f0*/  STS.64 [R100], R52 ;  /* 0x0000003464007388 */ /* 0x0005e80000000a00 */
[----:B------:R-:W-:Y:S04]  /*7100*/  STS.64 [R29+0x400], R54 ;  /* 0x000400361d007388 */ /* 0x000fe80000000a00 */
[----:B------:R-:W-:Y:S04]  /*7110*/  STS.64 [R100+0x20], R44 ;  /* 0x0000202c64007388 */ /* 0x000fe80000000a00 */
[----:B------:R-:W-:Y:S04]  /*7120*/  STS.64 [R101+0x420], R46 ;  /* 0x0004202e65007388 */ /* 0x000fe80000000a00 */
[----:B------:R-:W-:Y:S04]  /*7130*/  STS.64 [R100+0x40], R36 ;  /* 0x0000402464007388 */ /* 0x000fe80000000a00 */
[----:B------:R-:W-:Y:S04]  /*7140*/  STS.64 [R101+0x440], R38 ;  /* 0x0004402665007388 */ /* 0x000fe80000000a00 */
[----:B------:R3:W-:Y:S04]  /*7150*/  STS.64 [R100+0x60], R88 ;  /* 0x0000605864007388 */ /* 0x0007e80000000a00 */
[----:B------:R4:W-:Y:S01]  /*7160*/  STS.64 [R101+0x460], R90 ;  /* 0x0004605a65007388 */ /* 0x0009e20000000a00 */
[----:B------:R-:W-:Y:S01]  /*7170*/  BAR.SYNC.DEFER_BLOCKING 0x0 ;  /* 0x0000000000007b1d */ /* 0x000fe20000010000 */
[----:B------:R-:W-:-:S02]  /*7180*/  IMAD.U32 R4, RZ, RZ, UR6 ;  /* 0x00000006ff047e24 */ /* 0x000fc4000f8e00ff */
[----:B------:R-:W-:-:S03]  /*7190*/  IMAD R0, R0, 0x4, R13 ;  /* 0x0000000400007824 */ /* 0x000fc600078e020d */
[----:B------:R-:W-:Y:S01]  /*71a0*/  ISETP.GT.AND P0, PT, R4, -0x1, !P0 ;  /* 0xffffffff0400780c */ /* 0x000fe20004704270 */
[----:B------:R-:W5:Y:S04]  /*71b0*/  LDS.128 R20, [R18] ;  /* 0x0000000012147984 */ /* 0x000f680000000c00 */
[----:B------:R-:W1:Y:S04]  /*71c0*/  LDS.128 R24, [R19+0x400] ;  /* 0x0004000013187984 */ /* 0x000e680000000c00 */
[----:B------:R-:W2:Y:S04]  /*71d0*/  LDS.128 R32, [R28+0x800] ;  /* 0x000800001c207984 */ /* 0x000ea80000000c00 */
[----:B------:R-:W2:Y:S01]  /*71e0*/  LDS.128 R4, [R0+0xc00] ;  /* 0x000c000000047984 */ /* 0x000ea20000000c00 */
[----:B------:R-:W-:Y:S06]  /*71f0*/  BAR.SYNC.DEFER_BLOCKING 0x0 ;  /* 0x0000000000007b1d */ /* 0x000fec0000010000 */
[----:B------:R1:W-:Y:S04]  /*7200*/  STS.64 [R100], R92 ;  /* 0x0000005c64007388 */ /* 0x0003e80000000a00 */
[----:B------:R1:W-:Y:S04]  /*7210*/  STS.64 [R29+0x400], R94 ;  /* 0x0004005e1d007388 */ /* 0x0003e80000000a00 */
[----:B------:R-:W-:Y:S04]  /*7220*/  STS.64 [R100+0x20], R40 ;  /* 0x0000202864007388 */ /* 0x000fe80000000a00 */
[----:B------:R-:W-:Y:S04]  /*7230*/  STS.64 [R101+0x420], R42 ;  /* 0x0004202a65007388 */ /* 0x000fe80000000a00 */
[----:B------:R-:W-:Y:S04]  /*7240*/  STS.64 [R100+0x40], R48 ;  /* 0x0000403064007388 */ /* 0x000fe80000000a00 */
[----:B------:R-:W-:Y:S04]  /*7250*/  STS.64 [R101+0x440], R50 ;  /* 0x0004403265007388 */ /* 0x000fe80000000a00 */
[----:B------:R2:W-:Y:S04]  /*7260*/  STS.64 [R100+0x60], R96 ;  /* 0x0000606064007388 */ /* 0x0005e80000000a00 */
[----:B------:R-:W-:Y:S01]  /*7270*/  STS.64 [R101+0x460], R98 ;  /* 0x0004606265007388 */ /* 0x000fe20000000a00 */
[----:B------:R-:W-:Y:S01]  /*7280*/  BAR.SYNC.DEFER_BLOCKING 0x0 ;  /* 0x0000000000007b1d */ /* 0x000fe20000010000 */
[----:B-1----:R-:W-:-:S04]  /*7290*/  IMAD.WIDE.U32 R2, R15, 0x4, R2 ;  /* 0x000000040f027825 */ /* 0x002fc800078e0002 */
[----:B------:R-:W-:Y:S01]  /*72a0*/  IMAD.U32 R9, RZ, RZ, UR15 ;  /* 0x0000000fff097e24 */ /* 0x000fe2000f8e00ff */
[----:B------:R-:W-:Y:S01]  /*72b0*/  LEA R8, P1, R102, R2, 0x9 ;  /* 0x0000000266087211 */ /* 0x000fe200078248ff */
[----:B--2---:R-:W-:Y:S01]  /*72c0*/  IMAD.SHL.U32 R53, R12, 0x4, RZ ;  /* 0x000000040c357824 */ /* 0x004fe200078e00ff */
[----:B---3--:R-:W-:Y:S02]  /*72d0*/  LOP3.LUT R89, R30, 0x10, RZ, 0xfc, !PT ;  /* 0x000000101e597812 */ /* 0x008fe400078efcff */
[----:B------:R-:W-:Y:S02]  /*72e0*/  SHF.L.U64.HI R52, R12, 0x2, R9 ;  /* 0x000000020c347819 */ /* 0x000fe40000010209 */
[----:B------:R-:W-:Y:S01]  /*72f0*/  LEA.HI.X R9, R102, R3, RZ, 0x9, P1 ;  /* 0x0000000366097211 */ /* 0x000fe200008f4cff */
[----:B------:R-:W1:Y:S04]  /*7300*/  LDS.128 R36, [R18] ;  /* 0x0000000012247984 */ /* 0x000e680000000c00 */
[----:B------:R-:W2:Y:S04]  /*7310*/  LDS.128 R40, [R19+0x400] ;  /* 0x0004000013287984 */ /* 0x000ea80000000c00 */
[----:B------:R-:W3:Y:S04]  /*7320*/  LDS.128 R44, [R28+0x800] ;  /* 0x000800001c2c7984 */ /* 0x000ee80000000c00 */
[----:B------:R-:W1:Y:S01]  /*7330*/  LDS.128 R48, [R0+0xc00] ;  /* 0x000c000000307984 */ /* 0x000e620000000c00 */
[----:B------:R-:W-:-:S02]  /*7340*/  IADD3 R8, P1, R53, R8, RZ ;  /* 0x0000000835087210 */ /* 0x000fc40007f3e0ff */
[-C--:B------:R-:W-:Y:S02]  /*7350*/  LEA R10, P2, R31, R2.reuse, 0x9 ;  /* 0x000000021f0a7211 */ /* 0x080fe400078448ff */
[----:B------:R-:W-:Y:S01]  /*7360*/  LEA R12, P3, R89, R2, 0x9 ;  /* 0x00000002590c7211 */ /* 0x000fe200078648ff */
[----:B------:R-:W-:Y:S01]  /*7370*/  IMAD.X R9, R52, 0x1, R9, P1 ;  /* 0x0000000134097824 */ /* 0x000fe200008e0609 */
[----:B----4-:R-:W-:Y:S02]  /*7380*/  LOP3.LUT R91, R30, 0x18, RZ, 0xfc, !PT ;  /* 0x000000181e5b7812 */ /* 0x010fe400078efcff */
[----:B------:R-:W-:Y:S02]  /*7390*/  IADD3 R10, P1, R10, R53, RZ ;  /* 0x000000350a0a7210 */ /* 0x000fe40007f3e0ff */
[----:B------:R-:W-:Y:S02]  /*73a0*/  LEA.HI.X R11, R31, R3, RZ, 0x9, P2 ;  /* 0x000000031f0b7211 */ /* 0x000fe400010f4cff */
[----:B------:R-:W-:-:S02]  /*73b0*/  IADD3 R12, P4, R12, R53, RZ ;  /* 0x000000350c0c7210 */ /* 0x000fc40007f9e0ff */
[----:B------:R-:W-:Y:S02]  /*73c0*/  LEA.HI.X R13, R89, R3, RZ, 0x9, P3 ;  /* 0x00000003590d7211 */ /* 0x000fe400018f4cff */
[----:B------:R-:W-:Y:S02]  /*73d0*/  LEA R14, P3, R91, R2, 0x9 ;  /* 0x000000025b0e7211 */ /* 0x000fe400078648ff */
[C---:B------:R-:W-:Y:S01]  /*73e0*/  LOP3.LUT R93, R30.reuse, 0x20, RZ, 0xfc, !PT ;  /* 0x000000201e5d7812 */ /* 0x040fe200078efcff */
[--C-:B------:R-:W-:Y:S01]  /*73f0*/  IMAD.X R11, R11, 0x1, R52.reuse, P1 ;  /* 0x000000010b0b7824 */ /* 0x100fe200008e0634 */
[C---:B------:R-:W-:Y:S01]  /*7400*/  LOP3.LUT R95, R30.reuse, 0x28, RZ, 0xfc, !PT ;  /* 0x000000281e5f7812 */ /* 0x040fe200078efcff */
[----:B-----5:R4:W-:Y:S01]  /*7410*/  @P0 STG.E.128 desc[UR16][R8.64], R20 ;  /* 0x0000001408000986 */ /* 0x0209e2000c101d10 */
[C---:B------:R-:W-:Y:S01]  /*7420*/  LOP3.LUT R97, R30.reuse, 0x30, RZ, 0xfc, !PT ;  /* 0x000000301e617812 */ /* 0x040fe200078efcff */
[----:B------:R-:W-:Y:S01]  /*7430*/  IMAD.X R13, R13, 0x1, R52, P4 ;  /* 0x000000010d0d7824 */ /* 0x000fe200020e0634 */
[----:B------:R-:W-:-:S02]  /*7440*/  LOP3.LUT R55, R30, 0x38, RZ, 0xfc, !PT ;  /* 0x000000381e377812 */ /* 0x000fc400078efcff */
[-C--:B------:R-:W-:Y:S02]  /*7450*/  LEA R17, P2, R93, R2.reuse, 0x9 ;  /* 0x000000025d117211 */ /* 0x080fe400078448ff */
[-C--:B------:R-:W-:Y:S01]  /*7460*/  LEA R15, P1, R95, R2.reuse, 0x9 ;  /* 0x000000025f0f7211 */ /* 0x080fe200078248ff */
[----:B------:R5:W-:Y:S01]  /*7470*/  @P0 STG.E.128 desc[UR16][R10.64], R24 ;  /* 0x000000180a000986 */ /* 0x000be2000c101d10 */
[----:B------:R-:W-:-:S03]  /*7480*/  LEA R16, P4, R55, R2, 0x9 ;  /* 0x0000000237107211 */ /* 0x000fc600078848ff */
[----:B------:R1:W-:Y:S01]  /*7490*/  @P0 STG.E.128 desc[UR16][R12.64], R32 ;  /* 0x000000200c000986 */ /* 0x0003e2000c101d10 */
[----:B----4-:R-:W-:Y:S02]  /*74a0*/  IADD3 R8, P6, R14, R53, RZ ;  /* 0x000000350e087210 */ /* 0x010fe40007fde0ff */
[----:B------:R-:W-:Y:S02]  /*74b0*/  LEA.HI.X R9, R91, R3, RZ, 0x9, P3 ;  /* 0x000000035b097211 */ /* 0x000fe400018f4cff */
[----:B------:R-:W-:-:S03]  /*74c0*/  LEA R14, P3, R97, R2, 0x9 ;  /* 0x00000002610e7211 */ /* 0x000fc600078648ff */
[----:B------:R-:W-:Y:S01]  /*74d0*/  IMAD.X R9, R9, 0x1, R52, P6 ;  /* 0x0000000109097824 */ /* 0x000fe200030e0634 */
[----:B-----5:R-:W-:Y:S02]  /*74e0*/  IADD3 R10, P5, R17, R53, RZ ;  /* 0x00000035110a7210 */ /* 0x020fe40007fbe0ff */
[----:B------:R-:W-:Y:S02]  /*74f0*/  LEA.HI.X R11, R93, R3, RZ, 0x9, P2 ;  /* 0x000000035d0b7211 */ /* 0x000fe400010f4cff */
[----:B-1----:R-:W-:Y:S02]  /*7500*/  IADD3 R12, P6, R15, R53, RZ ;  /* 0x000000350f0c7210 */ /* 0x002fe40007fde0ff */
[----:B------:R-:W-:Y:S02]  /*7510*/  LEA.HI.X R13, R95, R3, RZ, 0x9, P1 ;  /* 0x000000035f0d7211 */ /* 0x000fe400008f4cff */
[----:B------:R-:W-:Y:S02]  /*7520*/  IADD3 R14, P2, R14, R53, RZ ;  /* 0x000000350e0e7210 */ /* 0x000fe40007f5e0ff */
[----:B------:R-:W-:-:S02]  /*7530*/  LEA.HI.X R15, R97, R3, RZ, 0x9, P3 ;  /* 0x00000003610f7211 */ /* 0x000fc400018f4cff */
[----:B------:R-:W-:Y:S02]  /*7540*/  IADD3 R16, P1, R16, R53, RZ ;  /* 0x0000003510107210 */ /* 0x000fe40007f3e0ff */
[----:B------:R-:W-:Y:S01]  /*7550*/  LEA.HI.X R17, R55, R3, RZ, 0x9, P4 ;  /* 0x0000000337117211 */ /* 0x000fe200020f4cff */
[--C-:B------:R-:W-:Y:S02]  /*7560*/  IMAD.X R11, R11, 0x1, R52.reuse, P5 ;  /* 0x000000010b0b7824 */ /* 0x100fe400028e0634 */
[--C-:B------:R-:W-:Y:S02]  /*7570*/  IMAD.X R13, R13, 0x1, R52.reuse, P6 ;  /* 0x000000010d0d7824 */ /* 0x100fe400030e0634 */
[--C-:B------:R-:W-:Y:S01]  /*7580*/  IMAD.X R15, R15, 0x1, R52.reuse, P2 ;  /* 0x000000010f0f7824 */ /* 0x100fe200010e0634 */
[----:B------:R1:W-:Y:S01]  /*7590*/  @P0 STG.E.128 desc[UR16][R8.64], R4 ;  /* 0x0000000408000986 */ /* 0x0003e2000c101d10 */
[----:B------:R-:W-:-:S03]  /*75a0*/  IMAD.X R17, R17, 0x1, R52, P1 ;  /* 0x0000000111117824 */ /* 0x000fc600008e0634 */
[----:B------:R-:W-:Y:S04]  /*75b0*/  @P0 STG.E.128 desc[UR16][R10.64], R36 ;  /* 0x000000240a000986 */ /* 0x000fe8000c101d10 */
[----:B--2---:R2:W-:Y:S04]  /*75c0*/  @P0 STG.E.128 desc[UR16][R12.64], R40 ;  /* 0x000000280c000986 */ /* 0x0045e8000c101d10 */
[----:B---3--:R-:W-:Y:S04]  /*75d0*/  @P0 STG.E.128 desc[UR16][R14.64], R44 ;  /* 0x0000002c0e000986 */ /* 0x008fe8000c101d10 */
[----:B------:R-:W-:Y:S01]  /*75e0*/  @P0 STG.E.128 desc[UR16][R16.64], R48 ;  /* 0x0000003010000986 */ /* 0x000fe2000c101d10 */
[----:B------:R-:W-:Y:S06]  /*75f0*/  BAR.SYNC.DEFER_BLOCKING 0x0 ;  /* 0x0000000000007b1d */ /* 0x000fec0000010000 */
[----:B------:R-:W-:Y:S04]  /*7600*/  STS.64 [R100], R56 ;  /* 0x0000003864007388 */ /* 0x000fe80000000a00 */
[----:B------:R-:W-:Y:S04]  /*7610*/  STS.64 [R29+0x400], R58 ;  /* 0x0004003a1d007388 */ /* 0x000fe80000000a00 */
[----:B------:R-:W-:Y:S04]  /*7620*/  STS.64 [R100+0x20], R60 ;  /* 0x0000203c64007388 */ /* 0x000fe80000000a00 */
[----:B------:R-:W-:Y:S04]  /*7630*/  STS.64 [R101+0x420], R62 ;  /* 0x0004203e65007388 */ /* 0x000fe80000000a00 */
[----:B------:R-:W-:Y:S04]  /*7640*/  STS.64 [R100+0x40], R84 ;  /* 0x0000405464007388 */ /* 0x000fe80000000a00 */
[----:B------:R-:W-:Y:S04]  /*7650*/  STS.64 [R101+0x440], R86 ;  /* 0x0004405665007388 */ /* 0x000fe80000000a00 */
[----:B------:R-:W-:Y:S04]  /*7660*/  STS.64 [R100+0x60], R64 ;  /* 0x0000604064007388 */ /* 0x000fe80000000a00 */
[----:B------:R-:W-:Y:S01]  /*7670*/  STS.64 [R101+0x460], R66 ;  /* 0x0004604265007388 */ /* 0x000fe20000000a00 */
[----:B------:R-:W-:Y:S06]  /*7680*/  BAR.SYNC.DEFER_BLOCKING 0x0 ;  /* 0x0000000000007b1d */ /* 0x000fec0000010000 */
[----:B------:R-:W3:Y:S04]  /*7690*/  LDS.128 R8, [R18] ;  /* 0x0000000012087984 */ /* 0x000ee80000000c00 */
[----:B------:R-:W4:Y:S04]  /*76a0*/  LDS.128 R12, [R19+0x400] ;  /* 0x00040000130c7984 */ /* 0x000f280000000c00 */
[----:B------:R-:W5:Y:S04]  /*76b0*/  LDS.128 R20, [R28+0x800] ;  /* 0x000800001c147984 */ /* 0x000f680000000c00 */
[----:B------:R-:W2:Y:S01]  /*76c0*/  LDS.128 R24, [R0+0xc00] ;  /* 0x000c000000187984 */ /* 0x000ea20000000c00 */
        /* <DEDUP_REMOVED lines=9> */
[----:B------:R-:W-:Y:S01]  /*7760*/  BAR.SYNC.DEFER_BLOCKING 0x0 ;  /* 0x0000000000007b1d */ /* 0x000fe20000010000 */
[----:B-1----:R-:W-:-:S02]  /*7770*/  LOP3.LUT R5, R30, 0x40, RZ, 0xfc, !PT ;  /* 0x000000401e057812 */ /* 0x002fc400078efcff */
[----:B------:R-:W-:Y:S02]  /*7780*/  LOP3.LUT R7, R31, 0x40, RZ, 0xfc, !PT ;  /* 0x000000401f077812 */ /* 0x000fe400078efcff */
[-C--:B------:R-:W-:Y:S02]  /*7790*/  LEA R4, P1, R5, R2.reuse, 0x9 ;  /* 0x0000000205047211 */ /* 0x080fe400078248ff */
[----:B------:R-:W-:Y:S02]  /*77a0*/  LEA R6, P2, R7, R2, 0x9 ;  /* 0x0000000207067211 */ /* 0x000fe400078448ff */
[----:B------:R-:W-:Y:S02]  /*77b0*/  LEA.HI.X R5, R5, R3, RZ, 0x9, P1 ;  /* 0x0000000305057211 */ /* 0x000fe400008f4cff */
[----:B------:R-:W-:Y:S01]  /*77c0*/  IADD3 R4, P1, R4, R53, RZ ;  /* 0x0000003504047210 */ /* 0x000fe20007f3e0ff */
[----:B------:R1:W5:Y:S04]  /*77d0*/  LDS.128 R32, [R18] ;  /* 0x0000000012207984 */ /* 0x0003680000000c00 */
[----:B------:R-:W5:Y:S04]  /*77e0*/  LDS.128 R36, [R19+0x400] ;  /* 0x0004000013247984 */ /* 0x000f680000000c00 */
[----:B------:R-:W5:Y:S01]  /*77f0*/  LDS.128 R28, [R28+0x800] ;  /* 0x000800001c1c7984 */ /* 0x000f620000000c00 */
[----:B------:R-:W-:Y:S01]  /*7800*/  LOP3.LUT R89, R89, 0x40, RZ, 0xfc, !PT ;  /* 0x0000004059597812 */ /* 0x000fe200078efcff */
[----:B------:R-:W-:Y:S01]  /*7810*/  IMAD.X R5, R5, 0x1, R52, P1 ;  /* 0x0000000105057824 */ /* 0x000fe200008e0634 */
[----:B------:R-:W-:-:S02]  /*7820*/  LEA.HI.X R7, R7, R3, RZ, 0x9, P2 ;  /* 0x0000000307077211 */ /* 0x000fc400010f4cff */
[----:B------:R-:W-:Y:S02]  /*7830*/  IADD3 R6, P2, R6, R53, RZ ;  /* 0x0000003506067210 */ /* 0x000fe40007f5e0ff */
[----:B--2---:R-:W-:Y:S02]  /*7840*/  LEA R40, P1, R89, R2, 0x9 ;  /* 0x0000000259287211 */ /* 0x004fe400078248ff */
[----:B------:R-:W-:Y:S01]  /*7850*/  LOP3.LUT R91, R91, 0x40, RZ, 0xfc, !PT ;  /* 0x000000405b5b7812 */ /* 0x000fe200078efcff */
[----:B------:R-:W-:Y:S01]  /*7860*/  IMAD.X R7, R7, 0x1, R52, P2 ;  /* 0x0000000107077824 */ /* 0x000fe200010e0634 */
[----:B---3--:R2:W-:Y:S01]  /*7870*/  @P0 STG.E.128 desc[UR16][R4.64], R8 ;  /* 0x0000000804000986 */ /* 0x0085e2000c101d10 */
[----:B------:R-:W-:Y:S02]  /*7880*/  LOP3.LUT R93, R93, 0x40, RZ, 0xfc, !PT ;  /* 0x000000405d5d7812 */ /* 0x000fe400078efcff */
[----:B------:R-:W-:Y:S02]  /*7890*/  LOP3.LUT R95, R95, 0x40, RZ, 0xfc, !PT ;  /* 0x000000405f5f7812 */ /* 0x000fe400078efcff */
[----:B------:R-:W-:-:S02]  /*78a0*/  LOP3.LUT R97, R97, 0x40, RZ, 0xfc, !PT ;  /* 0x0000004061617812 */ /* 0x000fc400078efcff */
[-C--:B-1----:R-:W-:Y:S01]  /*78b0*/  LEA R18, P2, R91, R2.reuse, 0x9 ;  /* 0x000000025b127211 */ /* 0x082fe200078448ff */
[----:B----4-:R1:W-:Y:S01]  /*78c0*/  @P0 STG.E.128 desc[UR16][R6.64], R12 ;  /* 0x0000000c06000986 */ /* 0x0103e2000c101d10 */
[-C--:B------:R-:W-:Y:S02]  /*78d0*/  LEA R17, P3, R93, R2.reuse, 0x9 ;  /* 0x000000025d117211 */ /* 0x080fe400078648ff */
[-C--:B------:R-:W-:Y:S02]  /*78e0*/  LEA R16, P4, R95, R2.reuse, 0x9 ;  /* 0x000000025f107211 */ /* 0x080fe400078848ff */
[----:B--2---:R-:W-:Y:S02]  /*78f0*/  LEA.HI.X R5, R89, R3, RZ, 0x9, P1 ;  /* 0x0000000359057211 */ /* 0x004fe400008f4cff */
[----:B------:R-:W-:Y:S02]  /*7900*/  IADD3 R4, P1, R40, R53, RZ ;  /* 0x0000003528047210 */ /* 0x000fe40007f3e0ff */
[----:B------:R-:W-:-:S03]  /*7910*/  LEA R9, P5, R97, R2, 0x9 ;  /* 0x0000000261097211 */ /* 0x000fc600078a48ff */
[----:B------:R-:W-:Y:S01]  /*7920*/  IMAD.X R5, R5, 0x1, R52, P1 ;  /* 0x0000000105057824 */ /* 0x000fe200008e0634 */
[----:B-1----:R-:W-:Y:S02]  /*7930*/  LEA.HI.X R7, R91, R3, RZ, 0x9, P2 ;  /* 0x000000035b077211 */ /* 0x002fe400010f4cff */
[----:B------:R-:W-:Y:S02]  /*7940*/  IADD3 R6, P2, R18, R53, RZ ;  /* 0x0000003512067210 */ /* 0x000fe40007f5e0ff */
[----:B------:R-:W-:Y:S02]  /*7950*/  LEA.HI.X R14, R93, R3, RZ, 0x9, P3 ;  /* 0x000000035d0e7211 */ /* 0x000fe400018f4cff */
[----:B------:R-:W-:Y:S02]  /*7960*/  IADD3 R8, P1, R17, R53, RZ ;  /* 0x0000003511087210 */ /* 0x000fe40007f3e0ff */
[----:B------:R-:W-:Y:S02]  /*7970*/  LEA.HI.X R11, R95, R3, RZ, 0x9, P4 ;  /* 0x000000035f0b7211 */ /* 0x000fe400020f4cff */
[----:B------:R-:W-:-:S02]  /*7980*/  IADD3 R10, P3, R16, R53, RZ ;  /* 0x00000035100a7210 */ /* 0x000fc40007f7e0ff */
[----:B------:R-:W-:Y:S02]  /*7990*/  LEA.HI.X R13, R97, R3, RZ, 0x9, P5 ;  /* 0x00000003610d7211 */ /* 0x000fe400028f4cff */
[----:B------:R-:W-:Y:S01]  /*79a0*/  IADD3 R12, P4, R9, R53, RZ ;  /* 0x00000035090c7210 */ /* 0x000fe20007f9e0ff */
[--C-:B------:R-:W-:Y:S02]  /*79b0*/  IMAD.X R7, R7, 0x1, R52.reuse, P2 ;  /* 0x0000000107077824 */ /* 0x100fe400010e0634 */
[--C-:B------:R-:W-:Y:S02]  /*79c0*/  IMAD.X R9, R14, 0x1, R52.reuse, P1 ;  /* 0x000000010e097824 */ /* 0x100fe400008e0634 */
[--C-:B------:R-:W-:Y:S01]  /*79d0*/  IMAD.X R11, R11, 0x1, R52.reuse, P3 ;  /* 0x000000010b0b7824 */ /* 0x100fe200018e0634 */
[----:B-----5:R1:W-:Y:S01]  /*79e0*/  @P0 STG.E.128 desc[UR16][R4.64], R20 ;  /* 0x0000001404000986 */ /* 0x0203e2000c101d10 */
[----:B------:R-:W-:-:S03]  /*79f0*/  IMAD.X R13, R13, 0x1, R52, P4 ;  /* 0x000000010d0d7824 */ /* 0x000fc600020e0634 */
[----:B------:R1:W-:Y:S04]  /*7a00*/  @P0 STG.E.128 desc[UR16][R6.64], R24 ;  /* 0x0000001806000986 */ /* 0x0003e8000c101d10 */
[----:B------:R1:W-:Y:S04]  /*7a10*/  @P0 STG.E.128 desc[UR16][R8.64], R32 ;  /* 0x0000002008000986 */ /* 0x0003e8000c101d10 */
[----:B------:R1:W-:Y:S04]  /*7a20*/  @P0 STG.E.128 desc[UR16][R10.64], R36 ;  /* 0x000000240a000986 */ /* 0x0003e8000c101d10 */
[----:B------:R1:W-:Y:S01]  /*7a30*/  @P0 STG.E.128 desc[UR16][R12.64], R28 ;  /* 0x0000001c0c000986 */ /* 0x0003e2000c101d10 */
[----:B------:R-:W-:Y:S05]  /*7a40*/  @!P0 EXIT ;  /* 0x000000000000894d */ /* 0x000fea0003800000 */
[----:B-1----:R-:W1:Y:S01]  /*7a50*/  LDS.128 R4, [R0+0xc00] ;  /* 0x000c000000047984 */ /* 0x002e620000000c00 */
[----:B------:R-:W-:-:S04]  /*7a60*/  LOP3.LUT R55, R55, 0x40, RZ, 0xfc, !PT ;  /* 0x0000004037377812 */ /* 0x000fc800078efcff */
[----:B------:R-:W-:-:S04]  /*7a70*/  LEA R2, P0, R55, R2, 0x9 ;  /* 0x0000000237027211 */ /* 0x000fc800078048ff */
[----:B------:R-:W-:Y:S02]  /*7a80*/  LEA.HI.X R3, R55, R3, RZ, 0x9, P0 ;  /* 0x0000000337037211 */ /* 0x000fe400000f4cff */
[----:B------:R-:W-:-:S05]  /*7a90*/  IADD3 R2, P0, R2, R53, RZ ;  /* 0x0000003502027210 */ /* 0x000fca0007f1e0ff */
[----:B------:R-:W-:-:S05]  /*7aa0*/  IMAD.X R3, R3, 0x1, R52, P0 ;  /* 0x0000000103037824 */ /* 0x000fca00000e0634 */
[----:B-1----:R-:W-:Y:S01]  /*7ab0*/  STG.E.128 desc[UR16][R2.64], R4 ;  /* 0x0000000402007986 */ /* 0x002fe2000c101d10 */
[----:B------:R-:W-:Y:S05]  /*7ac0*/  EXIT ;  /* 0x000000000000794d */ /* 0x000fea0003800000 */
.L_x_3:
[----:B------:R-:W-:-:S00]  /*7ad0*/  BRA `(.L_x_3) ;  /* 0xfffffffc00fc7947 */ /* 0x000fc0000383ffff */
[----:B------:R-:W-:-:S00]  /*7ae0*/  NOP ;  /* 0x0000000000007918 */ /* 0x000fc00000000000 */
        /* <DEDUP_REMOVED lines=9> */
.L_x_4:


//--------------------- .nv.shared.chunk_gated_delta_rule_fwd_kernel_h_blockdim64 --------------------------
	.section	.nv.shared.chunk_gated_delta_rule_fwd_kernel_h_blockdim64,"aw",@nobits
	.sectionflags	@""
	.align	16
	.zero		1024


//--------------------- .nv.shared.reserved.0     --------------------------
	.section	.nv.shared.reserved.0,"aw",@nobits
	.weak		__nv_reservedSMEM_offset_0_alias
	.size		__nv_reservedSMEM_offset_0_alias, 0, 0
	.other		__nv_reservedSMEM_offset_0_alias,@"STO_CUDA_RESERVED_SHARED STV_DEFAULT"
__nv_reservedSMEM_offset_0_alias:
	.zero		0


//--------------------- .nv.constant0.chunk_gated_delta_rule_fwd_kernel_h_blockdim64 --------------------------
	.section	.nv.constant0.chunk_gated_delta_rule_fwd_kernel_h_blockdim64,"a",@progbits
	.sectionflags	@""
	.align	4
.nv.constant0.chunk_gated_delta_rule_fwd_kernel_h_blockdim64:
	.zero		600


//--------------------- SYMBOLS --------------------------

	.type		.nv.reservedSmem.offset0,@object
	.size		.nv.reservedSmem.offset0,0x4
